//
// Generated by NVIDIA NVVM Compiler
//
// Compiler Build ID: CL-36424714
// Cuda compilation tools, release 13.0, V13.0.88
// Based on NVVM 20.0.0
//

.version 9.0
.target sm_100
.address_size 64

	// .globl	_Z37compute_fluxes_central_structure_CUDAlddddiPdPlS0_S_S_S_S_S0_S_S_S_S_S_S_S_S_S_S_S_
// _ZZ37compute_fluxes_central_structure_MeCoPdPlS0_S_S_S_S_S0_S_S_S_S_S_S_S_S_S_S_S_S_E7sh_data has been demoted
// _ZZ44compute_fluxes_central_structure_cuda_singlelddddiPdPlS0_S_S_S_S_S0_S_S_S_S_S_S_S_S_S_S_S_E7sh_data has been demoted

.visible .entry _Z37compute_fluxes_central_structure_CUDAlddddiPdPlS0_S_S_S_S_S0_S_S_S_S_S_S_S_S_S_S_S_(
	.param .u64 _Z37compute_fluxes_central_structure_CUDAlddddiPdPlS0_S_S_S_S_S0_S_S_S_S_S_S_S_S_S_S_S__param_0,
	.param .f64 _Z37compute_fluxes_central_structure_CUDAlddddiPdPlS0_S_S_S_S_S0_S_S_S_S_S_S_S_S_S_S_S__param_1,
	.param .f64 _Z37compute_fluxes_central_structure_CUDAlddddiPdPlS0_S_S_S_S_S0_S_S_S_S_S_S_S_S_S_S_S__param_2,
	.param .f64 _Z37compute_fluxes_central_structure_CUDAlddddiPdPlS0_S_S_S_S_S0_S_S_S_S_S_S_S_S_S_S_S__param_3,
	.param .f64 _Z37compute_fluxes_central_structure_CUDAlddddiPdPlS0_S_S_S_S_S0_S_S_S_S_S_S_S_S_S_S_S__param_4,
	.param .u32 _Z37compute_fluxes_central_structure_CUDAlddddiPdPlS0_S_S_S_S_S0_S_S_S_S_S_S_S_S_S_S_S__param_5,
	.param .u64 .ptr .align 1 _Z37compute_fluxes_central_structure_CUDAlddddiPdPlS0_S_S_S_S_S0_S_S_S_S_S_S_S_S_S_S_S__param_6,
	.param .u64 .ptr .align 1 _Z37compute_fluxes_central_structure_CUDAlddddiPdPlS0_S_S_S_S_S0_S_S_S_S_S_S_S_S_S_S_S__param_7,
	.param .u64 .ptr .align 1 _Z37compute_fluxes_central_structure_CUDAlddddiPdPlS0_S_S_S_S_S0_S_S_S_S_S_S_S_S_S_S_S__param_8,
	.param .u64 .ptr .align 1 _Z37compute_fluxes_central_structure_CUDAlddddiPdPlS0_S_S_S_S_S0_S_S_S_S_S_S_S_S_S_S_S__param_9,
	.param .u64 .ptr .align 1 _Z37compute_fluxes_central_structure_CUDAlddddiPdPlS0_S_S_S_S_S0_S_S_S_S_S_S_S_S_S_S_S__param_10,
	.param .u64 .ptr .align 1 _Z37compute_fluxes_central_structure_CUDAlddddiPdPlS0_S_S_S_S_S0_S_S_S_S_S_S_S_S_S_S_S__param_11,
	.param .u64 .ptr .align 1 _Z37compute_fluxes_central_structure_CUDAlddddiPdPlS0_S_S_S_S_S0_S_S_S_S_S_S_S_S_S_S_S__param_12,
	.param .u64 .ptr .align 1 _Z37compute_fluxes_central_structure_CUDAlddddiPdPlS0_S_S_S_S_S0_S_S_S_S_S_S_S_S_S_S_S__param_13,
	.param .u64 .ptr .align 1 _Z37compute_fluxes_central_structure_CUDAlddddiPdPlS0_S_S_S_S_S0_S_S_S_S_S_S_S_S_S_S_S__param_14,
	.param .u64 .ptr .align 1 _Z37compute_fluxes_central_structure_CUDAlddddiPdPlS0_S_S_S_S_S0_S_S_S_S_S_S_S_S_S_S_S__param_15,
	.param .u64 .ptr .align 1 _Z37compute_fluxes_central_structure_CUDAlddddiPdPlS0_S_S_S_S_S0_S_S_S_S_S_S_S_S_S_S_S__param_16,
	.param .u64 .ptr .align 1 _Z37compute_fluxes_central_structure_CUDAlddddiPdPlS0_S_S_S_S_S0_S_S_S_S_S_S_S_S_S_S_S__param_17,
	.param .u64 .ptr .align 1 _Z37compute_fluxes_central_structure_CUDAlddddiPdPlS0_S_S_S_S_S0_S_S_S_S_S_S_S_S_S_S_S__param_18,
	.param .u64 .ptr .align 1 _Z37compute_fluxes_central_structure_CUDAlddddiPdPlS0_S_S_S_S_S0_S_S_S_S_S_S_S_S_S_S_S__param_19,
	.param .u64 .ptr .align 1 _Z37compute_fluxes_central_structure_CUDAlddddiPdPlS0_S_S_S_S_S0_S_S_S_S_S_S_S_S_S_S_S__param_20,
	.param .u64 .ptr .align 1 _Z37compute_fluxes_central_structure_CUDAlddddiPdPlS0_S_S_S_S_S0_S_S_S_S_S_S_S_S_S_S_S__param_21,
	.param .u64 .ptr .align 1 _Z37compute_fluxes_central_structure_CUDAlddddiPdPlS0_S_S_S_S_S0_S_S_S_S_S_S_S_S_S_S_S__param_22,
	.param .u64 .ptr .align 1 _Z37compute_fluxes_central_structure_CUDAlddddiPdPlS0_S_S_S_S_S0_S_S_S_S_S_S_S_S_S_S_S__param_23,
	.param .u64 .ptr .align 1 _Z37compute_fluxes_central_structure_CUDAlddddiPdPlS0_S_S_S_S_S0_S_S_S_S_S_S_S_S_S_S_S__param_24
)
{
	.reg .pred 	%p<21>;
	.reg .b32 	%r<27>;
	.reg .b64 	%rd<89>;
	.reg .b64 	%fd<184>;

	ld.param.u64 	%rd29, [_Z37compute_fluxes_central_structure_CUDAlddddiPdPlS0_S_S_S_S_S0_S_S_S_S_S_S_S_S_S_S_S__param_0];
	ld.param.f64 	%fd70, [_Z37compute_fluxes_central_structure_CUDAlddddiPdPlS0_S_S_S_S_S0_S_S_S_S_S_S_S_S_S_S_S__param_1];
	ld.param.f64 	%fd71, [_Z37compute_fluxes_central_structure_CUDAlddddiPdPlS0_S_S_S_S_S0_S_S_S_S_S_S_S_S_S_S_S__param_2];
	ld.param.f64 	%fd72, [_Z37compute_fluxes_central_structure_CUDAlddddiPdPlS0_S_S_S_S_S0_S_S_S_S_S_S_S_S_S_S_S__param_3];
	ld.param.f64 	%fd73, [_Z37compute_fluxes_central_structure_CUDAlddddiPdPlS0_S_S_S_S_S0_S_S_S_S_S_S_S_S_S_S_S__param_4];
	ld.param.u64 	%rd15, [_Z37compute_fluxes_central_structure_CUDAlddddiPdPlS0_S_S_S_S_S0_S_S_S_S_S_S_S_S_S_S_S__param_6];
	ld.param.u64 	%rd17, [_Z37compute_fluxes_central_structure_CUDAlddddiPdPlS0_S_S_S_S_S0_S_S_S_S_S_S_S_S_S_S_S__param_8];
	ld.param.u64 	%rd30, [_Z37compute_fluxes_central_structure_CUDAlddddiPdPlS0_S_S_S_S_S0_S_S_S_S_S_S_S_S_S_S_S__param_11];
	ld.param.u64 	%rd21, [_Z37compute_fluxes_central_structure_CUDAlddddiPdPlS0_S_S_S_S_S0_S_S_S_S_S_S_S_S_S_S_S__param_13];
	ld.param.u64 	%rd31, [_Z37compute_fluxes_central_structure_CUDAlddddiPdPlS0_S_S_S_S_S0_S_S_S_S_S_S_S_S_S_S_S__param_14];
	ld.param.u64 	%rd32, [_Z37compute_fluxes_central_structure_CUDAlddddiPdPlS0_S_S_S_S_S0_S_S_S_S_S_S_S_S_S_S_S__param_15];
	ld.param.u64 	%rd33, [_Z37compute_fluxes_central_structure_CUDAlddddiPdPlS0_S_S_S_S_S0_S_S_S_S_S_S_S_S_S_S_S__param_16];
	ld.param.u64 	%rd34, [_Z37compute_fluxes_central_structure_CUDAlddddiPdPlS0_S_S_S_S_S0_S_S_S_S_S_S_S_S_S_S_S__param_17];
	ld.param.u64 	%rd25, [_Z37compute_fluxes_central_structure_CUDAlddddiPdPlS0_S_S_S_S_S0_S_S_S_S_S_S_S_S_S_S_S__param_21];
	ld.param.u64 	%rd26, [_Z37compute_fluxes_central_structure_CUDAlddddiPdPlS0_S_S_S_S_S0_S_S_S_S_S_S_S_S_S_S_S__param_22];
	ld.param.u64 	%rd27, [_Z37compute_fluxes_central_structure_CUDAlddddiPdPlS0_S_S_S_S_S0_S_S_S_S_S_S_S_S_S_S_S__param_23];
	cvta.to.global.u64 	%rd1, %rd30;
	cvta.to.global.u64 	%rd2, %rd34;
	cvta.to.global.u64 	%rd3, %rd33;
	cvta.to.global.u64 	%rd4, %rd32;
	cvta.to.global.u64 	%rd5, %rd31;
	mov.u32 	%r11, %tid.x;
	mov.u32 	%r12, %tid.y;
	mov.u32 	%r13, %ntid.x;
	mov.u32 	%r14, %ctaid.x;
	mov.u32 	%r15, %ctaid.y;
	mov.u32 	%r16, %nctaid.x;
	mad.lo.s32 	%r17, %r15, %r16, %r14;
	mov.u32 	%r18, %ntid.y;
	mad.lo.s32 	%r19, %r17, %r18, %r12;
	mad.lo.s32 	%r20, %r19, %r13, %r11;
	cvt.u64.u32 	%rd6, %r20;
	setp.le.s64 	%p1, %rd29, %rd6;
	@%p1 bra 	$L__BB0_24;
	cvt.u32.u64 	%r22, %rd6;
	cvta.to.global.u64 	%rd35, %rd25;
	cvta.to.global.u64 	%rd36, %rd26;
	cvta.to.global.u64 	%rd37, %rd27;
	cvta.to.global.u64 	%rd38, %rd21;
	cvta.to.global.u64 	%rd39, %rd15;
	mul.lo.s32 	%r24, %r22, 3;
	mul.f64 	%fd1, %fd70, 0d3FE0000000000000;
	shl.b64 	%rd40, %rd6, 3;
	add.s64 	%rd7, %rd35, %rd40;
	add.s64 	%rd8, %rd36, %rd40;
	add.s64 	%rd9, %rd37, %rd40;
	add.s64 	%rd10, %rd38, %rd40;
	add.s64 	%rd11, %rd39, %rd40;
	mul.lo.s32 	%r25, %r22, 6;
	cvta.to.global.u64 	%rd12, %rd17;
	mov.b32 	%r26, 0;
$L__BB0_2:
	mov.f64 	%fd5, %fd183;
	ld.param.u64 	%rd81, [_Z37compute_fluxes_central_structure_CUDAlddddiPdPlS0_S_S_S_S_S0_S_S_S_S_S_S_S_S_S_S_S__param_7];
	mul.wide.s32 	%rd13, %r24, 8;
	add.s64 	%rd41, %rd2, %rd13;
	add.s64 	%rd42, %rd3, %rd13;
	add.s64 	%rd43, %rd4, %rd13;
	add.s64 	%rd44, %rd5, %rd13;
	cvta.to.global.u64 	%rd45, %rd81;
	add.s64 	%rd46, %rd45, %rd13;
	ld.global.u64 	%rd14, [%rd46];
	cvt.u32.u64 	%r6, %rd14;
	ld.global.f64 	%fd6, [%rd44];
	ld.global.f64 	%fd7, [%rd43];
	ld.global.f64 	%fd8, [%rd42];
	ld.global.f64 	%fd9, [%rd41];
	setp.gt.s32 	%p2, %r6, -1;
	@%p2 bra 	$L__BB0_4;
	ld.param.u64 	%rd87, [_Z37compute_fluxes_central_structure_CUDAlddddiPdPlS0_S_S_S_S_S0_S_S_S_S_S_S_S_S_S_S_S__param_20];
	ld.param.u64 	%rd86, [_Z37compute_fluxes_central_structure_CUDAlddddiPdPlS0_S_S_S_S_S0_S_S_S_S_S_S_S_S_S_S_S__param_19];
	ld.param.u64 	%rd85, [_Z37compute_fluxes_central_structure_CUDAlddddiPdPlS0_S_S_S_S_S0_S_S_S_S_S_S_S_S_S_S_S__param_18];
	cvta.to.global.u64 	%rd56, %rd85;
	shl.b64 	%rd57, %rd14, 3;
	not.b64 	%rd58, %rd57;
	and.b64  	%rd59, %rd58, 17179869176;
	add.s64 	%rd60, %rd56, %rd59;
	ld.global.f64 	%fd164, [%rd60];
	cvta.to.global.u64 	%rd61, %rd86;
	add.s64 	%rd62, %rd61, %rd59;
	ld.global.f64 	%fd163, [%rd62];
	cvta.to.global.u64 	%rd63, %rd87;
	add.s64 	%rd64, %rd63, %rd59;
	ld.global.f64 	%fd162, [%rd64];
	mov.f64 	%fd165, %fd9;
	bra.uni 	$L__BB0_5;
$L__BB0_4:
	add.s64 	%rd47, %rd12, %rd13;
	ld.global.u64 	%rd48, [%rd47];
	mad.lo.s64 	%rd49, %rd14, 3, %rd48;
	cvt.s64.s32 	%rd50, %rd49;
	shl.b64 	%rd51, %rd50, 3;
	add.s64 	%rd52, %rd5, %rd51;
	ld.global.f64 	%fd164, [%rd52];
	add.s64 	%rd53, %rd4, %rd51;
	ld.global.f64 	%fd163, [%rd53];
	add.s64 	%rd54, %rd3, %rd51;
	ld.global.f64 	%fd162, [%rd54];
	add.s64 	%rd55, %rd2, %rd51;
	ld.global.f64 	%fd165, [%rd55];
$L__BB0_5:
	ld.param.u32 	%r23, [_Z37compute_fluxes_central_structure_CUDAlddddiPdPlS0_S_S_S_S_S0_S_S_S_S_S_S_S_S_S_S_S__param_5];
	setp.ne.s32 	%p3, %r23, 0;
	sub.f64 	%fd76, %fd6, %fd9;
	abs.f64 	%fd77, %fd76;
	setp.lt.f64 	%p4, %fd77, %fd71;
	sub.f64 	%fd79, %fd164, %fd165;
	abs.f64 	%fd80, %fd79;
	setp.lt.f64 	%p5, %fd80, %fd71;
	and.pred  	%p6, %p4, %p5;
	and.pred  	%p7, %p6, %p3;
	mov.f64 	%fd183, 0d0000000000000000;
	@%p7 bra 	$L__BB0_22;
	ld.param.u64 	%rd82, [_Z37compute_fluxes_central_structure_CUDAlddddiPdPlS0_S_S_S_S_S0_S_S_S_S_S_S_S_S_S_S_S__param_9];
	cvta.to.global.u64 	%rd65, %rd82;
	mul.wide.s32 	%rd66, %r25, 8;
	add.s64 	%rd67, %rd65, %rd66;
	ld.global.f64 	%fd21, [%rd67];
	ld.global.f64 	%fd22, [%rd67+8];
	mul.f64 	%fd82, %fd8, %fd22;
	fma.rn.f64 	%fd23, %fd7, %fd21, %fd82;
	mul.f64 	%fd83, %fd8, %fd21;
	mul.f64 	%fd84, %fd7, %fd22;
	sub.f64 	%fd24, %fd83, %fd84;
	mul.f64 	%fd85, %fd162, %fd22;
	fma.rn.f64 	%fd25, %fd163, %fd21, %fd85;
	mul.f64 	%fd86, %fd162, %fd21;
	mul.f64 	%fd87, %fd163, %fd22;
	sub.f64 	%fd26, %fd86, %fd87;
	sub.f64 	%fd88, %fd9, %fd165;
	abs.f64 	%fd89, %fd88;
	setp.gt.f64 	%p8, %fd89, 0d3DDB7CDFD9D7BDBB;
	mov.f64 	%fd183, %fd5;
	@%p8 bra 	$L__BB0_19;
	add.f64 	%fd90, %fd9, %fd165;
	mul.f64 	%fd27, %fd90, 0d3FE0000000000000;
	sub.f64 	%fd28, %fd6, %fd27;
	setp.geu.f64 	%p9, %fd28, %fd73;
	@%p9 bra 	$L__BB0_11;
	setp.lt.f64 	%p10, %fd28, %fd71;
	mov.f64 	%fd168, 0d0000000000000000;
	mov.f64 	%fd170, %fd168;
	@%p10 bra 	$L__BB0_10;
	div.rn.f64 	%fd92, %fd72, %fd28;
	add.f64 	%fd93, %fd28, %fd92;
	div.rn.f64 	%fd170, %fd23, %fd93;
	mov.f64 	%fd168, %fd28;
$L__BB0_10:
	mul.f64 	%fd169, %fd168, %fd170;
	bra.uni 	$L__BB0_12;
$L__BB0_11:
	div.rn.f64 	%fd170, %fd23, %fd28;
	mov.f64 	%fd168, %fd28;
	mov.f64 	%fd169, %fd23;
$L__BB0_12:
	sub.f64 	%fd37, %fd164, %fd27;
	setp.geu.f64 	%p11, %fd37, %fd73;
	@%p11 bra 	$L__BB0_16;
	setp.lt.f64 	%p12, %fd37, %fd71;
	mov.f64 	%fd173, 0d0000000000000000;
	mov.f64 	%fd175, %fd173;
	@%p12 bra 	$L__BB0_15;
	div.rn.f64 	%fd95, %fd72, %fd37;
	add.f64 	%fd96, %fd37, %fd95;
	div.rn.f64 	%fd175, %fd25, %fd96;
	mov.f64 	%fd173, %fd37;
$L__BB0_15:
	mul.f64 	%fd174, %fd173, %fd175;
	bra.uni 	$L__BB0_17;
$L__BB0_16:
	div.rn.f64 	%fd175, %fd25, %fd37;
	mov.f64 	%fd173, %fd37;
	mov.f64 	%fd174, %fd25;
$L__BB0_17:
	mul.f64 	%fd98, %fd70, %fd168;
	sqrt.rn.f64 	%fd99, %fd98;
	mul.f64 	%fd100, %fd70, %fd173;
	sqrt.rn.f64 	%fd101, %fd100;
	add.f64 	%fd102, %fd170, %fd99;
	add.f64 	%fd103, %fd175, %fd101;
	max.f64 	%fd104, %fd102, %fd103;
	setp.lt.f64 	%p13, %fd104, 0d0000000000000000;
	selp.f64 	%fd46, 0d0000000000000000, %fd104, %p13;
	sub.f64 	%fd105, %fd170, %fd99;
	sub.f64 	%fd106, %fd175, %fd101;
	min.f64 	%fd107, %fd105, %fd106;
	setp.gt.f64 	%p14, %fd107, 0d0000000000000000;
	selp.f64 	%fd47, 0d0000000000000000, %fd107, %p14;
	mul.f64 	%fd48, %fd168, %fd170;
	mul.f64 	%fd108, %fd169, %fd170;
	mul.f64 	%fd109, %fd1, %fd168;
	fma.rn.f64 	%fd49, %fd168, %fd109, %fd108;
	mul.f64 	%fd50, %fd170, %fd24;
	mul.f64 	%fd51, %fd173, %fd175;
	mul.f64 	%fd110, %fd174, %fd175;
	mul.f64 	%fd111, %fd1, %fd173;
	fma.rn.f64 	%fd52, %fd173, %fd111, %fd110;
	sub.f64 	%fd53, %fd46, %fd47;
	setp.lt.f64 	%p15, %fd53, %fd71;
	mov.f64 	%fd176, 0d0000000000000000;
	mov.f64 	%fd177, %fd176;
	mov.f64 	%fd178, %fd176;
	mov.f64 	%fd183, %fd176;
	@%p15 bra 	$L__BB0_19;
	mul.f64 	%fd112, %fd46, %fd47;
	rcp.rn.f64 	%fd113, %fd53;
	mul.f64 	%fd114, %fd46, %fd48;
	mul.f64 	%fd115, %fd47, %fd51;
	sub.f64 	%fd116, %fd114, %fd115;
	sub.f64 	%fd117, %fd164, %fd6;
	fma.rn.f64 	%fd118, %fd112, %fd117, %fd116;
	mul.f64 	%fd176, %fd113, %fd118;
	mul.f64 	%fd119, %fd46, %fd49;
	mul.f64 	%fd120, %fd47, %fd52;
	sub.f64 	%fd121, %fd119, %fd120;
	sub.f64 	%fd122, %fd25, %fd23;
	fma.rn.f64 	%fd123, %fd112, %fd122, %fd121;
	mul.f64 	%fd124, %fd113, %fd123;
	mul.f64 	%fd125, %fd46, %fd50;
	mul.f64 	%fd126, %fd175, %fd26;
	mul.f64 	%fd127, %fd47, %fd126;
	sub.f64 	%fd128, %fd125, %fd127;
	sub.f64 	%fd129, %fd26, %fd24;
	fma.rn.f64 	%fd130, %fd112, %fd129, %fd128;
	mul.f64 	%fd131, %fd113, %fd130;
	abs.f64 	%fd132, %fd46;
	abs.f64 	%fd133, %fd47;
	max.f64 	%fd183, %fd132, %fd133;
	mul.f64 	%fd134, %fd21, %fd124;
	mul.f64 	%fd135, %fd22, %fd131;
	sub.f64 	%fd177, %fd134, %fd135;
	mul.f64 	%fd136, %fd21, %fd131;
	fma.rn.f64 	%fd178, %fd22, %fd124, %fd136;
$L__BB0_19:
	ld.param.u64 	%rd83, [_Z37compute_fluxes_central_structure_CUDAlddddiPdPlS0_S_S_S_S_S0_S_S_S_S_S_S_S_S_S_S_S__param_10];
	cvta.to.global.u64 	%rd68, %rd83;
	add.s64 	%rd69, %rd68, %rd13;
	ld.global.f64 	%fd137, [%rd69];
	mul.f64 	%fd176, %fd137, %fd176;
	mul.f64 	%fd177, %fd137, %fd177;
	mul.f64 	%fd178, %fd137, %fd178;
	ld.global.f64 	%fd138, [%rd7];
	sub.f64 	%fd139, %fd138, %fd176;
	st.global.f64 	[%rd7], %fd139;
	ld.global.f64 	%fd140, [%rd8];
	sub.f64 	%fd141, %fd140, %fd177;
	st.global.f64 	[%rd8], %fd141;
	ld.global.f64 	%fd142, [%rd9];
	sub.f64 	%fd143, %fd142, %fd178;
	st.global.f64 	[%rd9], %fd143;
	ld.global.u64 	%rd70, [%rd10];
	setp.ne.s64 	%p16, %rd70, 1;
	setp.leu.f64 	%p17, %fd183, %fd71;
	or.pred  	%p18, %p16, %p17;
	@%p18 bra 	$L__BB0_22;
	ld.global.f64 	%fd144, [%rd11];
	shl.b64 	%rd71, %rd6, 3;
	add.s64 	%rd72, %rd1, %rd71;
	ld.global.f64 	%fd145, [%rd72];
	div.rn.f64 	%fd146, %fd145, %fd183;
	min.f64 	%fd65, %fd144, %fd146;
	st.global.f64 	[%rd11], %fd65;
	setp.lt.s32 	%p19, %r6, 0;
	@%p19 bra 	$L__BB0_22;
	shl.b64 	%rd73, %rd14, 3;
	and.b64  	%rd74, %rd73, 17179869176;
	add.s64 	%rd75, %rd1, %rd74;
	ld.global.f64 	%fd147, [%rd75];
	div.rn.f64 	%fd148, %fd147, %fd183;
	min.f64 	%fd149, %fd65, %fd148;
	st.global.f64 	[%rd11], %fd149;
$L__BB0_22:
	add.s32 	%r26, %r26, 1;
	add.s32 	%r25, %r25, 2;
	add.s32 	%r24, %r24, 1;
	setp.ne.s32 	%p20, %r26, 3;
	@%p20 bra 	$L__BB0_2;
	ld.param.u64 	%rd88, [_Z37compute_fluxes_central_structure_CUDAlddddiPdPlS0_S_S_S_S_S0_S_S_S_S_S_S_S_S_S_S_S__param_24];
	ld.param.u64 	%rd84, [_Z37compute_fluxes_central_structure_CUDAlddddiPdPlS0_S_S_S_S_S0_S_S_S_S_S_S_S_S_S_S_S__param_12];
	cvta.to.global.u64 	%rd76, %rd84;
	shl.b64 	%rd77, %rd6, 3;
	add.s64 	%rd78, %rd76, %rd77;
	ld.global.f64 	%fd150, [%rd78];
	rcp.rn.f64 	%fd151, %fd150;
	ld.global.f64 	%fd152, [%rd7];
	mul.f64 	%fd153, %fd152, %fd151;
	st.global.f64 	[%rd7], %fd153;
	ld.global.f64 	%fd154, [%rd8];
	mul.f64 	%fd155, %fd151, %fd154;
	st.global.f64 	[%rd8], %fd155;
	ld.global.f64 	%fd156, [%rd9];
	mul.f64 	%fd157, %fd151, %fd156;
	st.global.f64 	[%rd9], %fd157;
	cvta.to.global.u64 	%rd79, %rd88;
	add.s64 	%rd80, %rd79, %rd77;
	st.global.f64 	[%rd80], %fd183;
$L__BB0_24:
	ret;

}
	// .globl	_Z39compute_fluxes_central_structure_serialPdPlS0_S_S_S_S_S_S_S_S_S_S_S_S_S_S_S_S0_S_S_
.visible .entry _Z39compute_fluxes_central_structure_serialPdPlS0_S_S_S_S_S_S_S_S_S_S_S_S_S_S_S_S0_S_S_(
	.param .u64 .ptr .align 1 _Z39compute_fluxes_central_structure_serialPdPlS0_S_S_S_S_S_S_S_S_S_S_S_S_S_S_S_S0_S_S__param_0,
	.param .u64 .ptr .align 1 _Z39compute_fluxes_central_structure_serialPdPlS0_S_S_S_S_S_S_S_S_S_S_S_S_S_S_S_S0_S_S__param_1,
	.param .u64 .ptr .align 1 _Z39compute_fluxes_central_structure_serialPdPlS0_S_S_S_S_S_S_S_S_S_S_S_S_S_S_S_S0_S_S__param_2,
	.param .u64 .ptr .align 1 _Z39compute_fluxes_central_structure_serialPdPlS0_S_S_S_S_S_S_S_S_S_S_S_S_S_S_S_S0_S_S__param_3,
	.param .u64 .ptr .align 1 _Z39compute_fluxes_central_structure_serialPdPlS0_S_S_S_S_S_S_S_S_S_S_S_S_S_S_S_S0_S_S__param_4,
	.param .u64 .ptr .align 1 _Z39compute_fluxes_central_structure_serialPdPlS0_S_S_S_S_S_S_S_S_S_S_S_S_S_S_S_S0_S_S__param_5,
	.param .u64 .ptr .align 1 _Z39compute_fluxes_central_structure_serialPdPlS0_S_S_S_S_S_S_S_S_S_S_S_S_S_S_S_S0_S_S__param_6,
	.param .u64 .ptr .align 1 _Z39compute_fluxes_central_structure_serialPdPlS0_S_S_S_S_S_S_S_S_S_S_S_S_S_S_S_S0_S_S__param_7,
	.param .u64 .ptr .align 1 _Z39compute_fluxes_central_structure_serialPdPlS0_S_S_S_S_S_S_S_S_S_S_S_S_S_S_S_S0_S_S__param_8,
	.param .u64 .ptr .align 1 _Z39compute_fluxes_central_structure_serialPdPlS0_S_S_S_S_S_S_S_S_S_S_S_S_S_S_S_S0_S_S__param_9,
	.param .u64 .ptr .align 1 _Z39compute_fluxes_central_structure_serialPdPlS0_S_S_S_S_S_S_S_S_S_S_S_S_S_S_S_S0_S_S__param_10,
	.param .u64 .ptr .align 1 _Z39compute_fluxes_central_structure_serialPdPlS0_S_S_S_S_S_S_S_S_S_S_S_S_S_S_S_S0_S_S__param_11,
	.param .u64 .ptr .align 1 _Z39compute_fluxes_central_structure_serialPdPlS0_S_S_S_S_S_S_S_S_S_S_S_S_S_S_S_S0_S_S__param_12,
	.param .u64 .ptr .align 1 _Z39compute_fluxes_central_structure_serialPdPlS0_S_S_S_S_S_S_S_S_S_S_S_S_S_S_S_S0_S_S__param_13,
	.param .u64 .ptr .align 1 _Z39compute_fluxes_central_structure_serialPdPlS0_S_S_S_S_S_S_S_S_S_S_S_S_S_S_S_S0_S_S__param_14,
	.param .u64 .ptr .align 1 _Z39compute_fluxes_central_structure_serialPdPlS0_S_S_S_S_S_S_S_S_S_S_S_S_S_S_S_S0_S_S__param_15,
	.param .u64 .ptr .align 1 _Z39compute_fluxes_central_structure_serialPdPlS0_S_S_S_S_S_S_S_S_S_S_S_S_S_S_S_S0_S_S__param_16,
	.param .u64 .ptr .align 1 _Z39compute_fluxes_central_structure_serialPdPlS0_S_S_S_S_S_S_S_S_S_S_S_S_S_S_S_S0_S_S__param_17,
	.param .u64 .ptr .align 1 _Z39compute_fluxes_central_structure_serialPdPlS0_S_S_S_S_S_S_S_S_S_S_S_S_S_S_S_S0_S_S__param_18,
	.param .u64 .ptr .align 1 _Z39compute_fluxes_central_structure_serialPdPlS0_S_S_S_S_S_S_S_S_S_S_S_S_S_S_S_S0_S_S__param_19,
	.param .u64 .ptr .align 1 _Z39compute_fluxes_central_structure_serialPdPlS0_S_S_S_S_S_S_S_S_S_S_S_S_S_S_S_S0_S_S__param_20
)
{
	.reg .pred 	%p<21>;
	.reg .b32 	%r<22>;
	.reg .b64 	%rd<104>;
	.reg .b64 	%fd<202>;

	ld.param.u64 	%rd26, [_Z39compute_fluxes_central_structure_serialPdPlS0_S_S_S_S_S_S_S_S_S_S_S_S_S_S_S_S0_S_S__param_1];
	ld.param.u64 	%rd27, [_Z39compute_fluxes_central_structure_serialPdPlS0_S_S_S_S_S_S_S_S_S_S_S_S_S_S_S_S0_S_S__param_2];
	ld.param.u64 	%rd28, [_Z39compute_fluxes_central_structure_serialPdPlS0_S_S_S_S_S_S_S_S_S_S_S_S_S_S_S_S0_S_S__param_3];
	ld.param.u64 	%rd29, [_Z39compute_fluxes_central_structure_serialPdPlS0_S_S_S_S_S_S_S_S_S_S_S_S_S_S_S_S0_S_S__param_4];
	ld.param.u64 	%rd30, [_Z39compute_fluxes_central_structure_serialPdPlS0_S_S_S_S_S_S_S_S_S_S_S_S_S_S_S_S0_S_S__param_8];
	ld.param.u64 	%rd31, [_Z39compute_fluxes_central_structure_serialPdPlS0_S_S_S_S_S_S_S_S_S_S_S_S_S_S_S_S0_S_S__param_9];
	ld.param.u64 	%rd32, [_Z39compute_fluxes_central_structure_serialPdPlS0_S_S_S_S_S_S_S_S_S_S_S_S_S_S_S_S0_S_S__param_10];
	ld.param.u64 	%rd33, [_Z39compute_fluxes_central_structure_serialPdPlS0_S_S_S_S_S_S_S_S_S_S_S_S_S_S_S_S0_S_S__param_11];
	ld.param.u64 	%rd34, [_Z39compute_fluxes_central_structure_serialPdPlS0_S_S_S_S_S_S_S_S_S_S_S_S_S_S_S_S0_S_S__param_13];
	ld.param.u64 	%rd35, [_Z39compute_fluxes_central_structure_serialPdPlS0_S_S_S_S_S_S_S_S_S_S_S_S_S_S_S_S0_S_S__param_14];
	ld.param.u64 	%rd36, [_Z39compute_fluxes_central_structure_serialPdPlS0_S_S_S_S_S_S_S_S_S_S_S_S_S_S_S_S0_S_S__param_18];
	ld.param.u64 	%rd37, [_Z39compute_fluxes_central_structure_serialPdPlS0_S_S_S_S_S_S_S_S_S_S_S_S_S_S_S_S0_S_S__param_20];
	cvta.to.global.u64 	%rd1, %rd36;
	cvta.to.global.u64 	%rd2, %rd29;
	cvta.to.global.u64 	%rd38, %rd28;
	cvta.to.global.u64 	%rd3, %rd35;
	cvta.to.global.u64 	%rd4, %rd34;
	cvta.to.global.u64 	%rd5, %rd27;
	cvta.to.global.u64 	%rd6, %rd26;
	cvta.to.global.u64 	%rd7, %rd33;
	cvta.to.global.u64 	%rd8, %rd32;
	cvta.to.global.u64 	%rd9, %rd31;
	cvta.to.global.u64 	%rd10, %rd30;
	cvta.to.global.u64 	%rd11, %rd37;
	ld.global.f64 	%fd78, [%rd11+16];
	mul.f64 	%fd1, %fd78, %fd78;
	mul.f64 	%fd2, %fd78, 0d4024000000000000;
	add.s64 	%rd12, %rd38, 8;
	mov.b32 	%r19, 0;
	mov.u32 	%r17, %r19;
$L__BB1_1:
	mul.wide.u32 	%rd103, %r17, 24;
	mul.lo.s32 	%r18, %r17, 6;
	mov.b32 	%r20, 0;
$L__BB1_2:
	add.s64 	%rd39, %rd10, %rd103;
	ld.global.f64 	%fd11, [%rd39];
	add.s64 	%rd40, %rd9, %rd103;
	ld.global.f64 	%fd12, [%rd40];
	add.s64 	%rd41, %rd8, %rd103;
	ld.global.f64 	%fd13, [%rd41];
	add.s64 	%rd42, %rd7, %rd103;
	ld.global.f64 	%fd14, [%rd42];
	add.s64 	%rd43, %rd6, %rd103;
	ld.global.u64 	%rd15, [%rd43];
	cvt.u32.u64 	%r7, %rd15;
	setp.gt.s32 	%p1, %r7, -1;
	@%p1 bra 	$L__BB1_4;
	ld.param.u64 	%rd95, [_Z39compute_fluxes_central_structure_serialPdPlS0_S_S_S_S_S_S_S_S_S_S_S_S_S_S_S_S0_S_S__param_12];
	cvta.to.global.u64 	%rd50, %rd95;
	shl.b64 	%rd51, %rd15, 3;
	not.b64 	%rd52, %rd51;
	and.b64  	%rd53, %rd52, 17179869176;
	add.s64 	%rd54, %rd50, %rd53;
	ld.global.f64 	%fd182, [%rd54];
	add.s64 	%rd55, %rd4, %rd53;
	ld.global.f64 	%fd181, [%rd55];
	add.s64 	%rd56, %rd3, %rd53;
	ld.global.f64 	%fd180, [%rd56];
	mov.f64 	%fd183, %fd14;
	bra.uni 	$L__BB1_5;
$L__BB1_4:
	add.s64 	%rd44, %rd5, %rd103;
	ld.global.u32 	%r15, [%rd44];
	mad.lo.s32 	%r19, %r7, 3, %r15;
	mul.wide.s32 	%rd45, %r19, 8;
	add.s64 	%rd46, %rd10, %rd45;
	ld.global.f64 	%fd182, [%rd46];
	add.s64 	%rd47, %rd9, %rd45;
	ld.global.f64 	%fd181, [%rd47];
	add.s64 	%rd48, %rd8, %rd45;
	ld.global.f64 	%fd180, [%rd48];
	add.s64 	%rd49, %rd7, %rd45;
	ld.global.f64 	%fd183, [%rd49];
$L__BB1_5:
	ld.global.f64 	%fd79, [%rd11+32];
	setp.eq.f64 	%p2, %fd79, 0d0000000000000000;
	ld.global.f64 	%fd80, [%rd11+8];
	sub.f64 	%fd81, %fd11, %fd14;
	abs.f64 	%fd82, %fd81;
	setp.geu.f64 	%p3, %fd82, %fd80;
	sub.f64 	%fd84, %fd182, %fd183;
	abs.f64 	%fd85, %fd84;
	setp.geu.f64 	%p4, %fd85, %fd80;
	or.pred  	%p5, %p3, %p4;
	or.pred  	%p6, %p5, %p2;
	mov.f64 	%fd171, 0d0000000000000000;
	@%p6 bra 	$L__BB1_8;
	ld.global.f64 	%fd160, [%rd11+40];
	cvt.rzi.s64.f64 	%rd76, %fd160;
	add.s64 	%rd77, %rd1, %rd103;
	st.global.u64 	[%rd77], %rd76;
	setp.lt.s32 	%p18, %r7, 0;
	mov.f64 	%fd201, %fd171;
	@%p18 bra 	$L__BB1_25;
	ld.global.f64 	%fd162, [%rd11+40];
	cvt.rzi.s64.f64 	%rd78, %fd162;
	mul.wide.s32 	%rd79, %r19, 8;
	add.s64 	%rd80, %rd1, %rd79;
	st.global.u64 	[%rd80], %rd78;
	mov.f64 	%fd201, %fd171;
	bra.uni 	$L__BB1_25;
$L__BB1_8:
	mul.wide.u32 	%rd57, %r18, 8;
	add.s64 	%rd58, %rd12, %rd57;
	ld.global.f64 	%fd27, [%rd58+-8];
	ld.global.f64 	%fd28, [%rd58];
	mul.f64 	%fd87, %fd13, %fd28;
	fma.rn.f64 	%fd29, %fd12, %fd27, %fd87;
	mul.f64 	%fd88, %fd13, %fd27;
	mul.f64 	%fd89, %fd12, %fd28;
	sub.f64 	%fd30, %fd88, %fd89;
	mul.f64 	%fd90, %fd180, %fd28;
	fma.rn.f64 	%fd31, %fd181, %fd27, %fd90;
	mul.f64 	%fd91, %fd180, %fd27;
	mul.f64 	%fd92, %fd181, %fd28;
	sub.f64 	%fd32, %fd91, %fd92;
	sub.f64 	%fd93, %fd14, %fd183;
	abs.f64 	%fd94, %fd93;
	setp.gt.f64 	%p7, %fd94, 0d3DDB7CDFD9D7BDBB;
	@%p7 bra 	$L__BB1_21;
	ld.global.f64 	%fd33, [%rd11+24];
	add.f64 	%fd95, %fd14, %fd183;
	mul.f64 	%fd34, %fd95, 0d3FE0000000000000;
	sub.f64 	%fd35, %fd11, %fd34;
	setp.geu.f64 	%p8, %fd35, %fd2;
	@%p8 bra 	$L__BB1_13;
	setp.lt.f64 	%p9, %fd35, %fd80;
	mov.f64 	%fd186, 0d0000000000000000;
	mov.f64 	%fd188, %fd186;
	@%p9 bra 	$L__BB1_12;
	div.rn.f64 	%fd97, %fd1, %fd35;
	add.f64 	%fd98, %fd35, %fd97;
	div.rn.f64 	%fd188, %fd29, %fd98;
	mov.f64 	%fd186, %fd35;
$L__BB1_12:
	mul.f64 	%fd187, %fd186, %fd188;
	bra.uni 	$L__BB1_14;
$L__BB1_13:
	div.rn.f64 	%fd188, %fd29, %fd35;
	mov.f64 	%fd186, %fd35;
	mov.f64 	%fd187, %fd29;
$L__BB1_14:
	sub.f64 	%fd44, %fd182, %fd34;
	setp.geu.f64 	%p10, %fd44, %fd2;
	@%p10 bra 	$L__BB1_18;
	setp.lt.f64 	%p11, %fd44, %fd80;
	mov.f64 	%fd191, 0d0000000000000000;
	mov.f64 	%fd193, %fd191;
	@%p11 bra 	$L__BB1_17;
	div.rn.f64 	%fd100, %fd1, %fd44;
	add.f64 	%fd101, %fd44, %fd100;
	div.rn.f64 	%fd193, %fd31, %fd101;
	mov.f64 	%fd191, %fd44;
$L__BB1_17:
	mul.f64 	%fd192, %fd191, %fd193;
	bra.uni 	$L__BB1_19;
$L__BB1_18:
	div.rn.f64 	%fd193, %fd31, %fd44;
	mov.f64 	%fd191, %fd44;
	mov.f64 	%fd192, %fd31;
$L__BB1_19:
	mul.f64 	%fd103, %fd33, %fd186;
	sqrt.rn.f64 	%fd104, %fd103;
	mul.f64 	%fd105, %fd33, %fd191;
	sqrt.rn.f64 	%fd106, %fd105;
	add.f64 	%fd107, %fd188, %fd104;
	add.f64 	%fd108, %fd193, %fd106;
	max.f64 	%fd109, %fd107, %fd108;
	setp.lt.f64 	%p12, %fd109, 0d0000000000000000;
	selp.f64 	%fd53, 0d0000000000000000, %fd109, %p12;
	sub.f64 	%fd110, %fd188, %fd104;
	sub.f64 	%fd111, %fd193, %fd106;
	min.f64 	%fd112, %fd110, %fd111;
	setp.gt.f64 	%p13, %fd112, 0d0000000000000000;
	selp.f64 	%fd54, 0d0000000000000000, %fd112, %p13;
	mul.f64 	%fd55, %fd186, %fd188;
	mul.f64 	%fd113, %fd187, %fd188;
	mul.f64 	%fd114, %fd33, 0d3FE0000000000000;
	mul.f64 	%fd115, %fd114, %fd186;
	fma.rn.f64 	%fd56, %fd186, %fd115, %fd113;
	mul.f64 	%fd57, %fd188, %fd30;
	mul.f64 	%fd58, %fd191, %fd193;
	mul.f64 	%fd116, %fd192, %fd193;
	mul.f64 	%fd117, %fd114, %fd191;
	fma.rn.f64 	%fd59, %fd191, %fd117, %fd116;
	sub.f64 	%fd60, %fd53, %fd54;
	setp.lt.f64 	%p14, %fd60, %fd80;
	mov.f64 	%fd194, 0d0000000000000000;
	mov.f64 	%fd195, %fd194;
	mov.f64 	%fd196, %fd194;
	mov.f64 	%fd201, %fd194;
	@%p14 bra 	$L__BB1_21;
	mul.f64 	%fd118, %fd53, %fd54;
	rcp.rn.f64 	%fd119, %fd60;
	mul.f64 	%fd120, %fd53, %fd55;
	mul.f64 	%fd121, %fd54, %fd58;
	sub.f64 	%fd122, %fd120, %fd121;
	sub.f64 	%fd123, %fd182, %fd11;
	fma.rn.f64 	%fd124, %fd118, %fd123, %fd122;
	mul.f64 	%fd194, %fd119, %fd124;
	mul.f64 	%fd125, %fd53, %fd56;
	mul.f64 	%fd126, %fd54, %fd59;
	sub.f64 	%fd127, %fd125, %fd126;
	sub.f64 	%fd128, %fd31, %fd29;
	fma.rn.f64 	%fd129, %fd118, %fd128, %fd127;
	mul.f64 	%fd130, %fd119, %fd129;
	mul.f64 	%fd131, %fd53, %fd57;
	mul.f64 	%fd132, %fd193, %fd32;
	mul.f64 	%fd133, %fd54, %fd132;
	sub.f64 	%fd134, %fd131, %fd133;
	sub.f64 	%fd135, %fd32, %fd30;
	fma.rn.f64 	%fd136, %fd118, %fd135, %fd134;
	mul.f64 	%fd137, %fd119, %fd136;
	abs.f64 	%fd138, %fd53;
	abs.f64 	%fd139, %fd54;
	max.f64 	%fd201, %fd138, %fd139;
	mul.f64 	%fd140, %fd27, %fd130;
	mul.f64 	%fd141, %fd28, %fd137;
	sub.f64 	%fd195, %fd140, %fd141;
	mul.f64 	%fd142, %fd27, %fd137;
	fma.rn.f64 	%fd196, %fd28, %fd130, %fd142;
$L__BB1_21:
	ld.param.u64 	%rd100, [_Z39compute_fluxes_central_structure_serialPdPlS0_S_S_S_S_S_S_S_S_S_S_S_S_S_S_S_S0_S_S__param_17];
	ld.param.u64 	%rd98, [_Z39compute_fluxes_central_structure_serialPdPlS0_S_S_S_S_S_S_S_S_S_S_S_S_S_S_S_S0_S_S__param_16];
	ld.param.u64 	%rd96, [_Z39compute_fluxes_central_structure_serialPdPlS0_S_S_S_S_S_S_S_S_S_S_S_S_S_S_S_S0_S_S__param_15];
	ld.param.u64 	%rd94, [_Z39compute_fluxes_central_structure_serialPdPlS0_S_S_S_S_S_S_S_S_S_S_S_S_S_S_S_S0_S_S__param_7];
	add.s64 	%rd59, %rd2, %rd103;
	ld.global.f64 	%fd143, [%rd59];
	mul.f64 	%fd194, %fd143, %fd194;
	mul.f64 	%fd195, %fd143, %fd195;
	mul.f64 	%fd196, %fd143, %fd196;
	cvta.to.global.u64 	%rd60, %rd96;
	mul.wide.u32 	%rd61, %r17, 8;
	add.s64 	%rd62, %rd60, %rd61;
	ld.global.f64 	%fd144, [%rd62];
	sub.f64 	%fd145, %fd144, %fd194;
	st.global.f64 	[%rd62], %fd145;
	cvta.to.global.u64 	%rd63, %rd98;
	add.s64 	%rd64, %rd63, %rd61;
	ld.global.f64 	%fd146, [%rd64];
	sub.f64 	%fd147, %fd146, %fd195;
	st.global.f64 	[%rd64], %fd147;
	cvta.to.global.u64 	%rd65, %rd100;
	add.s64 	%rd66, %rd65, %rd61;
	ld.global.f64 	%fd148, [%rd66];
	sub.f64 	%fd149, %fd148, %fd196;
	st.global.f64 	[%rd66], %fd149;
	ld.global.f64 	%fd150, [%rd11+40];
	cvt.rzi.s64.f64 	%rd67, %fd150;
	add.s64 	%rd68, %rd1, %rd103;
	st.global.u64 	[%rd68], %rd67;
	cvta.to.global.u64 	%rd69, %rd94;
	add.s64 	%rd70, %rd69, %rd61;
	ld.global.f64 	%fd151, [%rd70];
	setp.neu.f64 	%p15, %fd151, 0d3FF0000000000000;
	@%p15 bra 	$L__BB1_25;
	ld.global.f64 	%fd152, [%rd11+8];
	setp.leu.f64 	%p16, %fd201, %fd152;
	@%p16 bra 	$L__BB1_25;
	ld.param.u64 	%rd92, [_Z39compute_fluxes_central_structure_serialPdPlS0_S_S_S_S_S_S_S_S_S_S_S_S_S_S_S_S0_S_S__param_5];
	ld.global.f64 	%fd153, [%rd11];
	cvta.to.global.u64 	%rd16, %rd92;
	add.s64 	%rd72, %rd16, %rd61;
	ld.global.f64 	%fd154, [%rd72];
	div.rn.f64 	%fd155, %fd154, %fd201;
	min.f64 	%fd72, %fd153, %fd155;
	st.global.f64 	[%rd11], %fd72;
	setp.lt.s32 	%p17, %r7, 0;
	@%p17 bra 	$L__BB1_25;
	shl.b64 	%rd73, %rd15, 3;
	and.b64  	%rd74, %rd73, 17179869176;
	add.s64 	%rd75, %rd16, %rd74;
	ld.global.f64 	%fd156, [%rd75];
	div.rn.f64 	%fd157, %fd156, %fd201;
	min.f64 	%fd158, %fd72, %fd157;
	st.global.f64 	[%rd11], %fd158;
$L__BB1_25:
	add.s32 	%r20, %r20, 1;
	add.s64 	%rd103, %rd103, 8;
	add.s32 	%r18, %r18, 2;
	setp.ne.s32 	%p19, %r20, 3;
	@%p19 bra 	$L__BB1_2;
	ld.param.u64 	%rd102, [_Z39compute_fluxes_central_structure_serialPdPlS0_S_S_S_S_S_S_S_S_S_S_S_S_S_S_S_S0_S_S__param_19];
	ld.param.u64 	%rd101, [_Z39compute_fluxes_central_structure_serialPdPlS0_S_S_S_S_S_S_S_S_S_S_S_S_S_S_S_S0_S_S__param_17];
	ld.param.u64 	%rd99, [_Z39compute_fluxes_central_structure_serialPdPlS0_S_S_S_S_S_S_S_S_S_S_S_S_S_S_S_S0_S_S__param_16];
	ld.param.u64 	%rd97, [_Z39compute_fluxes_central_structure_serialPdPlS0_S_S_S_S_S_S_S_S_S_S_S_S_S_S_S_S0_S_S__param_15];
	ld.param.u64 	%rd93, [_Z39compute_fluxes_central_structure_serialPdPlS0_S_S_S_S_S_S_S_S_S_S_S_S_S_S_S_S0_S_S__param_6];
	cvta.to.global.u64 	%rd81, %rd93;
	mul.wide.u32 	%rd82, %r17, 8;
	add.s64 	%rd83, %rd81, %rd82;
	ld.global.f64 	%fd163, [%rd83];
	rcp.rn.f64 	%fd164, %fd163;
	cvta.to.global.u64 	%rd84, %rd97;
	add.s64 	%rd85, %rd84, %rd82;
	ld.global.f64 	%fd165, [%rd85];
	mul.f64 	%fd166, %fd165, %fd164;
	st.global.f64 	[%rd85], %fd166;
	cvta.to.global.u64 	%rd86, %rd99;
	add.s64 	%rd87, %rd86, %rd82;
	ld.global.f64 	%fd167, [%rd87];
	mul.f64 	%fd168, %fd164, %fd167;
	st.global.f64 	[%rd87], %fd168;
	cvta.to.global.u64 	%rd88, %rd101;
	add.s64 	%rd89, %rd88, %rd82;
	ld.global.f64 	%fd169, [%rd89];
	mul.f64 	%fd170, %fd164, %fd169;
	st.global.f64 	[%rd89], %fd170;
	cvta.to.global.u64 	%rd90, %rd102;
	add.s64 	%rd91, %rd90, %rd82;
	st.global.f64 	[%rd91], %fd201;
	add.s32 	%r17, %r17, 1;
	setp.ne.s32 	%p20, %r17, 43200;
	@%p20 bra 	$L__BB1_1;
	ret;

}
	// .globl	_Z37compute_fluxes_central_structure_MeCoPdPlS0_S_S_S_S_S0_S_S_S_S_S_S_S_S_S_S_S_S_
.visible .entry _Z37compute_fluxes_central_structure_MeCoPdPlS0_S_S_S_S_S0_S_S_S_S_S_S_S_S_S_S_S_S_(
	.param .u64 .ptr .align 1 _Z37compute_fluxes_central_structure_MeCoPdPlS0_S_S_S_S_S0_S_S_S_S_S_S_S_S_S_S_S_S__param_0,
	.param .u64 .ptr .align 1 _Z37compute_fluxes_central_structure_MeCoPdPlS0_S_S_S_S_S0_S_S_S_S_S_S_S_S_S_S_S_S__param_1,
	.param .u64 .ptr .align 1 _Z37compute_fluxes_central_structure_MeCoPdPlS0_S_S_S_S_S0_S_S_S_S_S_S_S_S_S_S_S_S__param_2,
	.param .u64 .ptr .align 1 _Z37compute_fluxes_central_structure_MeCoPdPlS0_S_S_S_S_S0_S_S_S_S_S_S_S_S_S_S_S_S__param_3,
	.param .u64 .ptr .align 1 _Z37compute_fluxes_central_structure_MeCoPdPlS0_S_S_S_S_S0_S_S_S_S_S_S_S_S_S_S_S_S__param_4,
	.param .u64 .ptr .align 1 _Z37compute_fluxes_central_structure_MeCoPdPlS0_S_S_S_S_S0_S_S_S_S_S_S_S_S_S_S_S_S__param_5,
	.param .u64 .ptr .align 1 _Z37compute_fluxes_central_structure_MeCoPdPlS0_S_S_S_S_S0_S_S_S_S_S_S_S_S_S_S_S_S__param_6,
	.param .u64 .ptr .align 1 _Z37compute_fluxes_central_structure_MeCoPdPlS0_S_S_S_S_S0_S_S_S_S_S_S_S_S_S_S_S_S__param_7,
	.param .u64 .ptr .align 1 _Z37compute_fluxes_central_structure_MeCoPdPlS0_S_S_S_S_S0_S_S_S_S_S_S_S_S_S_S_S_S__param_8,
	.param .u64 .ptr .align 1 _Z37compute_fluxes_central_structure_MeCoPdPlS0_S_S_S_S_S0_S_S_S_S_S_S_S_S_S_S_S_S__param_9,
	.param .u64 .ptr .align 1 _Z37compute_fluxes_central_structure_MeCoPdPlS0_S_S_S_S_S0_S_S_S_S_S_S_S_S_S_S_S_S__param_10,
	.param .u64 .ptr .align 1 _Z37compute_fluxes_central_structure_MeCoPdPlS0_S_S_S_S_S0_S_S_S_S_S_S_S_S_S_S_S_S__param_11,
	.param .u64 .ptr .align 1 _Z37compute_fluxes_central_structure_MeCoPdPlS0_S_S_S_S_S0_S_S_S_S_S_S_S_S_S_S_S_S__param_12,
	.param .u64 .ptr .align 1 _Z37compute_fluxes_central_structure_MeCoPdPlS0_S_S_S_S_S0_S_S_S_S_S_S_S_S_S_S_S_S__param_13,
	.param .u64 .ptr .align 1 _Z37compute_fluxes_central_structure_MeCoPdPlS0_S_S_S_S_S0_S_S_S_S_S_S_S_S_S_S_S_S__param_14,
	.param .u64 .ptr .align 1 _Z37compute_fluxes_central_structure_MeCoPdPlS0_S_S_S_S_S0_S_S_S_S_S_S_S_S_S_S_S_S__param_15,
	.param .u64 .ptr .align 1 _Z37compute_fluxes_central_structure_MeCoPdPlS0_S_S_S_S_S0_S_S_S_S_S_S_S_S_S_S_S_S__param_16,
	.param .u64 .ptr .align 1 _Z37compute_fluxes_central_structure_MeCoPdPlS0_S_S_S_S_S0_S_S_S_S_S_S_S_S_S_S_S_S__param_17,
	.param .u64 .ptr .align 1 _Z37compute_fluxes_central_structure_MeCoPdPlS0_S_S_S_S_S0_S_S_S_S_S_S_S_S_S_S_S_S__param_18,
	.param .u64 .ptr .align 1 _Z37compute_fluxes_central_structure_MeCoPdPlS0_S_S_S_S_S0_S_S_S_S_S_S_S_S_S_S_S_S__param_19
)
{
	.reg .pred 	%p<19>;
	.reg .b32 	%r<46>;
	.reg .b64 	%rd<91>;
	.reg .b64 	%fd<197>;
	// demoted variable
	.shared .align 8 .b8 _ZZ37compute_fluxes_central_structure_MeCoPdPlS0_S_S_S_S_S0_S_S_S_S_S_S_S_S_S_S_S_S_E7sh_data[2304];
	ld.param.u64 	%rd23, [_Z37compute_fluxes_central_structure_MeCoPdPlS0_S_S_S_S_S0_S_S_S_S_S_S_S_S_S_S_S_S__param_0];
	ld.param.u64 	%rd24, [_Z37compute_fluxes_central_structure_MeCoPdPlS0_S_S_S_S_S0_S_S_S_S_S_S_S_S_S_S_S_S__param_3];
	ld.param.u64 	%rd25, [_Z37compute_fluxes_central_structure_MeCoPdPlS0_S_S_S_S_S0_S_S_S_S_S_S_S_S_S_S_S_S__param_4];
	ld.param.u64 	%rd26, [_Z37compute_fluxes_central_structure_MeCoPdPlS0_S_S_S_S_S0_S_S_S_S_S_S_S_S_S_S_S_S__param_5];
	ld.param.u64 	%rd27, [_Z37compute_fluxes_central_structure_MeCoPdPlS0_S_S_S_S_S0_S_S_S_S_S_S_S_S_S_S_S_S__param_7];
	ld.param.u64 	%rd28, [_Z37compute_fluxes_central_structure_MeCoPdPlS0_S_S_S_S_S0_S_S_S_S_S_S_S_S_S_S_S_S__param_8];
	ld.param.u64 	%rd29, [_Z37compute_fluxes_central_structure_MeCoPdPlS0_S_S_S_S_S0_S_S_S_S_S_S_S_S_S_S_S_S__param_9];
	ld.param.u64 	%rd30, [_Z37compute_fluxes_central_structure_MeCoPdPlS0_S_S_S_S_S0_S_S_S_S_S_S_S_S_S_S_S_S__param_10];
	ld.param.u64 	%rd31, [_Z37compute_fluxes_central_structure_MeCoPdPlS0_S_S_S_S_S0_S_S_S_S_S_S_S_S_S_S_S_S__param_11];
	ld.param.u64 	%rd32, [_Z37compute_fluxes_central_structure_MeCoPdPlS0_S_S_S_S_S0_S_S_S_S_S_S_S_S_S_S_S_S__param_19];
	cvta.to.global.u64 	%rd1, %rd26;
	cvta.to.global.u64 	%rd33, %rd23;
	cvta.to.global.u64 	%rd34, %rd27;
	cvta.to.global.u64 	%rd2, %rd25;
	cvta.to.global.u64 	%rd3, %rd24;
	cvta.to.global.u64 	%rd4, %rd31;
	cvta.to.global.u64 	%rd5, %rd30;
	cvta.to.global.u64 	%rd6, %rd29;
	cvta.to.global.u64 	%rd7, %rd28;
	cvta.to.global.u64 	%rd8, %rd32;
	mov.u32 	%r1, %tid.x;
	mov.u32 	%r19, %tid.y;
	mov.u32 	%r20, %ntid.x;
	mov.u32 	%r21, %ctaid.x;
	mov.u32 	%r22, %ctaid.y;
	mov.u32 	%r23, %nctaid.x;
	mad.lo.s32 	%r24, %r22, %r23, %r21;
	mov.u32 	%r25, %ntid.y;
	mad.lo.s32 	%r26, %r24, %r25, %r19;
	mad.lo.s32 	%r2, %r26, %r20, %r1;
	ld.global.f64 	%fd74, [%rd8+16];
	mul.f64 	%fd1, %fd74, %fd74;
	mul.f64 	%fd2, %fd74, 0d4024000000000000;
	mul.lo.s32 	%r42, %r2, 3;
	mul.wide.u32 	%rd35, %r2, 8;
	add.s64 	%rd9, %rd34, %rd35;
	add.s64 	%rd10, %rd33, %rd35;
	mul.lo.s32 	%r4, %r20, 24;
	shl.b32 	%r27, %r1, 3;
	mov.u32 	%r28, _ZZ37compute_fluxes_central_structure_MeCoPdPlS0_S_S_S_S_S0_S_S_S_S_S_S_S_S_S_S_S_S_E7sh_data;
	add.s32 	%r44, %r28, %r27;
	shl.b32 	%r6, %r20, 3;
	mul.lo.s32 	%r7, %r20, 48;
	mul.lo.s32 	%r43, %r2, 6;
	mov.b32 	%r45, 0;
$L__BB2_1:
	mov.f64 	%fd6, %fd196;
	ld.param.u64 	%rd81, [_Z37compute_fluxes_central_structure_MeCoPdPlS0_S_S_S_S_S0_S_S_S_S_S_S_S_S_S_S_S_S__param_1];
	mul.wide.s32 	%rd11, %r42, 8;
	add.s64 	%rd36, %rd4, %rd11;
	add.s64 	%rd37, %rd5, %rd11;
	add.s64 	%rd38, %rd6, %rd11;
	add.s64 	%rd39, %rd7, %rd11;
	cvta.to.global.u64 	%rd40, %rd81;
	add.s64 	%rd41, %rd40, %rd11;
	ld.global.u64 	%rd12, [%rd41];
	cvt.u32.u64 	%r13, %rd12;
	ld.global.f64 	%fd7, [%rd39];
	ld.global.f64 	%fd8, [%rd38];
	ld.global.f64 	%fd9, [%rd37];
	ld.global.f64 	%fd10, [%rd36];
	setp.gt.s32 	%p1, %r13, -1;
	@%p1 bra 	$L__BB2_3;
	ld.param.u64 	%rd86, [_Z37compute_fluxes_central_structure_MeCoPdPlS0_S_S_S_S_S0_S_S_S_S_S_S_S_S_S_S_S_S__param_14];
	ld.param.u64 	%rd85, [_Z37compute_fluxes_central_structure_MeCoPdPlS0_S_S_S_S_S0_S_S_S_S_S_S_S_S_S_S_S_S__param_13];
	ld.param.u64 	%rd84, [_Z37compute_fluxes_central_structure_MeCoPdPlS0_S_S_S_S_S0_S_S_S_S_S_S_S_S_S_S_S_S__param_12];
	cvta.to.global.u64 	%rd52, %rd84;
	shl.b64 	%rd53, %rd12, 3;
	not.b64 	%rd54, %rd53;
	and.b64  	%rd55, %rd54, 17179869176;
	add.s64 	%rd56, %rd52, %rd55;
	ld.global.f64 	%fd177, [%rd56];
	cvta.to.global.u64 	%rd57, %rd85;
	add.s64 	%rd58, %rd57, %rd55;
	ld.global.f64 	%fd176, [%rd58];
	cvta.to.global.u64 	%rd59, %rd86;
	add.s64 	%rd60, %rd59, %rd55;
	ld.global.f64 	%fd175, [%rd60];
	mov.f64 	%fd178, %fd10;
	bra.uni 	$L__BB2_4;
$L__BB2_3:
	ld.param.u64 	%rd82, [_Z37compute_fluxes_central_structure_MeCoPdPlS0_S_S_S_S_S0_S_S_S_S_S_S_S_S_S_S_S_S__param_2];
	cvta.to.global.u64 	%rd42, %rd82;
	add.s64 	%rd43, %rd42, %rd11;
	ld.global.u64 	%rd44, [%rd43];
	mad.lo.s64 	%rd45, %rd12, 3, %rd44;
	cvt.s64.s32 	%rd46, %rd45;
	shl.b64 	%rd47, %rd46, 3;
	add.s64 	%rd48, %rd7, %rd47;
	ld.global.f64 	%fd177, [%rd48];
	add.s64 	%rd49, %rd6, %rd47;
	ld.global.f64 	%fd176, [%rd49];
	add.s64 	%rd50, %rd5, %rd47;
	ld.global.f64 	%fd175, [%rd50];
	add.s64 	%rd51, %rd4, %rd47;
	ld.global.f64 	%fd178, [%rd51];
$L__BB2_4:
	ld.global.f64 	%fd76, [%rd8+32];
	setp.neu.f64 	%p2, %fd76, 0d0000000000000000;
	ld.global.f64 	%fd77, [%rd8+8];
	sub.f64 	%fd78, %fd7, %fd10;
	abs.f64 	%fd79, %fd78;
	setp.lt.f64 	%p3, %fd79, %fd77;
	sub.f64 	%fd81, %fd177, %fd178;
	abs.f64 	%fd82, %fd81;
	setp.lt.f64 	%p4, %fd82, %fd77;
	and.pred  	%p5, %p3, %p4;
	and.pred  	%p6, %p5, %p2;
	mov.f64 	%fd196, 0d0000000000000000;
	@%p6 bra 	$L__BB2_22;
	mul.wide.s32 	%rd61, %r43, 8;
	add.s64 	%rd62, %rd3, %rd61;
	ld.global.f64 	%fd23, [%rd62];
	ld.global.f64 	%fd24, [%rd62+8];
	mul.f64 	%fd84, %fd9, %fd24;
	fma.rn.f64 	%fd25, %fd8, %fd23, %fd84;
	mul.f64 	%fd85, %fd9, %fd23;
	mul.f64 	%fd86, %fd8, %fd24;
	sub.f64 	%fd26, %fd85, %fd86;
	mul.f64 	%fd87, %fd175, %fd24;
	fma.rn.f64 	%fd27, %fd176, %fd23, %fd87;
	mul.f64 	%fd88, %fd175, %fd23;
	mul.f64 	%fd89, %fd176, %fd24;
	sub.f64 	%fd28, %fd88, %fd89;
	sub.f64 	%fd90, %fd10, %fd178;
	abs.f64 	%fd91, %fd90;
	setp.gt.f64 	%p7, %fd91, 0d3DDB7CDFD9D7BDBB;
	mov.f64 	%fd196, %fd6;
	@%p7 bra 	$L__BB2_18;
	ld.global.f64 	%fd29, [%rd8+24];
	add.f64 	%fd92, %fd10, %fd178;
	mul.f64 	%fd30, %fd92, 0d3FE0000000000000;
	sub.f64 	%fd31, %fd7, %fd30;
	setp.geu.f64 	%p8, %fd31, %fd2;
	@%p8 bra 	$L__BB2_10;
	setp.lt.f64 	%p9, %fd31, %fd77;
	mov.f64 	%fd181, 0d0000000000000000;
	mov.f64 	%fd183, %fd181;
	@%p9 bra 	$L__BB2_9;
	div.rn.f64 	%fd94, %fd1, %fd31;
	add.f64 	%fd95, %fd31, %fd94;
	div.rn.f64 	%fd183, %fd25, %fd95;
	mov.f64 	%fd181, %fd31;
$L__BB2_9:
	mul.f64 	%fd182, %fd181, %fd183;
	bra.uni 	$L__BB2_11;
$L__BB2_10:
	div.rn.f64 	%fd183, %fd25, %fd31;
	mov.f64 	%fd181, %fd31;
	mov.f64 	%fd182, %fd25;
$L__BB2_11:
	sub.f64 	%fd40, %fd177, %fd30;
	setp.geu.f64 	%p10, %fd40, %fd2;
	@%p10 bra 	$L__BB2_15;
	setp.lt.f64 	%p11, %fd40, %fd77;
	mov.f64 	%fd186, 0d0000000000000000;
	mov.f64 	%fd188, %fd186;
	@%p11 bra 	$L__BB2_14;
	div.rn.f64 	%fd97, %fd1, %fd40;
	add.f64 	%fd98, %fd40, %fd97;
	div.rn.f64 	%fd188, %fd27, %fd98;
	mov.f64 	%fd186, %fd40;
$L__BB2_14:
	mul.f64 	%fd187, %fd186, %fd188;
	bra.uni 	$L__BB2_16;
$L__BB2_15:
	div.rn.f64 	%fd188, %fd27, %fd40;
	mov.f64 	%fd186, %fd40;
	mov.f64 	%fd187, %fd27;
$L__BB2_16:
	mul.f64 	%fd100, %fd29, %fd181;
	sqrt.rn.f64 	%fd101, %fd100;
	mul.f64 	%fd102, %fd29, %fd186;
	sqrt.rn.f64 	%fd103, %fd102;
	add.f64 	%fd104, %fd183, %fd101;
	add.f64 	%fd105, %fd188, %fd103;
	max.f64 	%fd106, %fd104, %fd105;
	setp.lt.f64 	%p12, %fd106, 0d0000000000000000;
	selp.f64 	%fd49, 0d0000000000000000, %fd106, %p12;
	sub.f64 	%fd107, %fd183, %fd101;
	sub.f64 	%fd108, %fd188, %fd103;
	min.f64 	%fd109, %fd107, %fd108;
	setp.gt.f64 	%p13, %fd109, 0d0000000000000000;
	selp.f64 	%fd50, 0d0000000000000000, %fd109, %p13;
	mul.f64 	%fd51, %fd181, %fd183;
	mul.f64 	%fd110, %fd182, %fd183;
	mul.f64 	%fd111, %fd29, 0d3FE0000000000000;
	mul.f64 	%fd112, %fd111, %fd181;
	fma.rn.f64 	%fd52, %fd181, %fd112, %fd110;
	mul.f64 	%fd53, %fd183, %fd26;
	mul.f64 	%fd54, %fd186, %fd188;
	mul.f64 	%fd113, %fd187, %fd188;
	mul.f64 	%fd114, %fd111, %fd186;
	fma.rn.f64 	%fd55, %fd186, %fd114, %fd113;
	sub.f64 	%fd56, %fd49, %fd50;
	setp.lt.f64 	%p14, %fd56, %fd77;
	mov.f64 	%fd189, 0d0000000000000000;
	mov.f64 	%fd190, %fd189;
	mov.f64 	%fd191, %fd189;
	mov.f64 	%fd196, %fd189;
	@%p14 bra 	$L__BB2_18;
	mul.f64 	%fd115, %fd49, %fd50;
	rcp.rn.f64 	%fd116, %fd56;
	mul.f64 	%fd117, %fd49, %fd51;
	mul.f64 	%fd118, %fd50, %fd54;
	sub.f64 	%fd119, %fd117, %fd118;
	sub.f64 	%fd120, %fd177, %fd7;
	fma.rn.f64 	%fd121, %fd115, %fd120, %fd119;
	mul.f64 	%fd189, %fd116, %fd121;
	mul.f64 	%fd122, %fd49, %fd52;
	mul.f64 	%fd123, %fd50, %fd55;
	sub.f64 	%fd124, %fd122, %fd123;
	sub.f64 	%fd125, %fd27, %fd25;
	fma.rn.f64 	%fd126, %fd115, %fd125, %fd124;
	mul.f64 	%fd127, %fd116, %fd126;
	mul.f64 	%fd128, %fd49, %fd53;
	mul.f64 	%fd129, %fd188, %fd28;
	mul.f64 	%fd130, %fd50, %fd129;
	sub.f64 	%fd131, %fd128, %fd130;
	sub.f64 	%fd132, %fd28, %fd26;
	fma.rn.f64 	%fd133, %fd115, %fd132, %fd131;
	mul.f64 	%fd134, %fd116, %fd133;
	abs.f64 	%fd135, %fd49;
	abs.f64 	%fd136, %fd50;
	max.f64 	%fd196, %fd135, %fd136;
	mul.f64 	%fd137, %fd23, %fd127;
	mul.f64 	%fd138, %fd24, %fd134;
	sub.f64 	%fd190, %fd137, %fd138;
	mul.f64 	%fd139, %fd23, %fd134;
	fma.rn.f64 	%fd191, %fd24, %fd127, %fd139;
$L__BB2_18:
	add.s64 	%rd63, %rd2, %rd11;
	ld.global.f64 	%fd140, [%rd63];
	mul.f64 	%fd189, %fd140, %fd189;
	mul.f64 	%fd190, %fd140, %fd190;
	mul.f64 	%fd191, %fd140, %fd191;
	neg.f64 	%fd141, %fd189;
	st.shared.f64 	[%r44], %fd141;
	neg.f64 	%fd142, %fd190;
	add.s32 	%r29, %r44, %r4;
	st.shared.f64 	[%r29], %fd142;
	neg.f64 	%fd143, %fd191;
	add.s32 	%r30, %r44, %r7;
	st.shared.f64 	[%r30], %fd143;
	bar.sync 	0;
	ld.global.u64 	%rd64, [%rd9];
	setp.ne.s64 	%p15, %rd64, 1;
	@%p15 bra 	$L__BB2_22;
	ld.global.f64 	%fd144, [%rd8+8];
	setp.leu.f64 	%p16, %fd196, %fd144;
	@%p16 bra 	$L__BB2_22;
	ld.global.f64 	%fd145, [%rd10];
	mul.wide.u32 	%rd65, %r2, 8;
	add.s64 	%rd66, %rd1, %rd65;
	ld.global.f64 	%fd146, [%rd66];
	div.rn.f64 	%fd147, %fd146, %fd196;
	min.f64 	%fd68, %fd145, %fd147;
	st.global.f64 	[%rd10], %fd68;
	setp.lt.s32 	%p17, %r13, 0;
	@%p17 bra 	$L__BB2_22;
	shl.b64 	%rd67, %rd12, 3;
	and.b64  	%rd68, %rd67, 17179869176;
	add.s64 	%rd69, %rd1, %rd68;
	ld.global.f64 	%fd148, [%rd69];
	div.rn.f64 	%fd149, %fd148, %fd196;
	min.f64 	%fd150, %fd68, %fd149;
	st.global.f64 	[%rd10], %fd150;
$L__BB2_22:
	add.s32 	%r45, %r45, 1;
	add.s32 	%r44, %r44, %r6;
	add.s32 	%r43, %r43, 2;
	add.s32 	%r42, %r42, 1;
	setp.ne.s32 	%p18, %r45, 3;
	@%p18 bra 	$L__BB2_1;
	ld.param.u64 	%rd90, [_Z37compute_fluxes_central_structure_MeCoPdPlS0_S_S_S_S_S0_S_S_S_S_S_S_S_S_S_S_S_S__param_18];
	ld.param.u64 	%rd89, [_Z37compute_fluxes_central_structure_MeCoPdPlS0_S_S_S_S_S0_S_S_S_S_S_S_S_S_S_S_S_S__param_17];
	ld.param.u64 	%rd88, [_Z37compute_fluxes_central_structure_MeCoPdPlS0_S_S_S_S_S0_S_S_S_S_S_S_S_S_S_S_S_S__param_16];
	ld.param.u64 	%rd87, [_Z37compute_fluxes_central_structure_MeCoPdPlS0_S_S_S_S_S0_S_S_S_S_S_S_S_S_S_S_S_S__param_15];
	ld.param.u64 	%rd83, [_Z37compute_fluxes_central_structure_MeCoPdPlS0_S_S_S_S_S0_S_S_S_S_S_S_S_S_S_S_S_S__param_6];
	cvta.to.global.u64 	%rd70, %rd83;
	cvta.to.global.u64 	%rd71, %rd87;
	cvta.to.global.u64 	%rd72, %rd88;
	cvta.to.global.u64 	%rd73, %rd89;
	cvta.to.global.u64 	%rd74, %rd90;
	mul.wide.u32 	%rd75, %r2, 8;
	add.s64 	%rd76, %rd70, %rd75;
	ld.global.f64 	%fd151, [%rd76];
	rcp.rn.f64 	%fd152, %fd151;
	shl.b32 	%r31, %r1, 3;
	mov.u32 	%r32, _ZZ37compute_fluxes_central_structure_MeCoPdPlS0_S_S_S_S_S0_S_S_S_S_S_S_S_S_S_S_S_S_E7sh_data;
	add.s32 	%r33, %r32, %r31;
	ld.shared.f64 	%fd153, [%r33];
	add.s32 	%r34, %r33, %r6;
	ld.shared.f64 	%fd154, [%r34];
	add.f64 	%fd155, %fd153, %fd154;
	add.s32 	%r35, %r34, %r6;
	ld.shared.f64 	%fd156, [%r35];
	add.f64 	%fd157, %fd155, %fd156;
	mul.f64 	%fd158, %fd152, %fd157;
	add.s64 	%rd77, %rd71, %rd75;
	st.global.f64 	[%rd77], %fd158;
	add.s32 	%r36, %r35, %r6;
	ld.shared.f64 	%fd159, [%r36];
	add.s32 	%r37, %r36, %r6;
	ld.shared.f64 	%fd160, [%r37];
	add.f64 	%fd161, %fd159, %fd160;
	add.s32 	%r38, %r37, %r6;
	ld.shared.f64 	%fd162, [%r38];
	add.f64 	%fd163, %fd161, %fd162;
	mul.f64 	%fd164, %fd152, %fd163;
	add.s64 	%rd78, %rd72, %rd75;
	st.global.f64 	[%rd78], %fd164;
	add.s32 	%r39, %r38, %r6;
	ld.shared.f64 	%fd165, [%r39];
	add.s32 	%r40, %r39, %r6;
	ld.shared.f64 	%fd166, [%r40];
	add.f64 	%fd167, %fd165, %fd166;
	add.s32 	%r41, %r40, %r6;
	ld.shared.f64 	%fd168, [%r41];
	add.f64 	%fd169, %fd167, %fd168;
	mul.f64 	%fd170, %fd152, %fd169;
	add.s64 	%rd79, %rd73, %rd75;
	st.global.f64 	[%rd79], %fd170;
	bar.sync 	0;
	add.s64 	%rd80, %rd74, %rd75;
	st.global.f64 	[%rd80], %fd196;
	ret;

}
	// .globl	_Z44compute_fluxes_central_structure_cuda_singlelddddiPdPlS0_S_S_S_S_S0_S_S_S_S_S_S_S_S_S_S_S_
.visible .entry _Z44compute_fluxes_central_structure_cuda_singlelddddiPdPlS0_S_S_S_S_S0_S_S_S_S_S_S_S_S_S_S_S_(
	.param .u64 _Z44compute_fluxes_central_structure_cuda_singlelddddiPdPlS0_S_S_S_S_S0_S_S_S_S_S_S_S_S_S_S_S__param_0,
	.param .f64 _Z44compute_fluxes_central_structure_cuda_singlelddddiPdPlS0_S_S_S_S_S0_S_S_S_S_S_S_S_S_S_S_S__param_1,
	.param .f64 _Z44compute_fluxes_central_structure_cuda_singlelddddiPdPlS0_S_S_S_S_S0_S_S_S_S_S_S_S_S_S_S_S__param_2,
	.param .f64 _Z44compute_fluxes_central_structure_cuda_singlelddddiPdPlS0_S_S_S_S_S0_S_S_S_S_S_S_S_S_S_S_S__param_3,
	.param .f64 _Z44compute_fluxes_central_structure_cuda_singlelddddiPdPlS0_S_S_S_S_S0_S_S_S_S_S_S_S_S_S_S_S__param_4,
	.param .u32 _Z44compute_fluxes_central_structure_cuda_singlelddddiPdPlS0_S_S_S_S_S0_S_S_S_S_S_S_S_S_S_S_S__param_5,
	.param .u64 .ptr .align 1 _Z44compute_fluxes_central_structure_cuda_singlelddddiPdPlS0_S_S_S_S_S0_S_S_S_S_S_S_S_S_S_S_S__param_6,
	.param .u64 .ptr .align 1 _Z44compute_fluxes_central_structure_cuda_singlelddddiPdPlS0_S_S_S_S_S0_S_S_S_S_S_S_S_S_S_S_S__param_7,
	.param .u64 .ptr .align 1 _Z44compute_fluxes_central_structure_cuda_singlelddddiPdPlS0_S_S_S_S_S0_S_S_S_S_S_S_S_S_S_S_S__param_8,
	.param .u64 .ptr .align 1 _Z44compute_fluxes_central_structure_cuda_singlelddddiPdPlS0_S_S_S_S_S0_S_S_S_S_S_S_S_S_S_S_S__param_9,
	.param .u64 .ptr .align 1 _Z44compute_fluxes_central_structure_cuda_singlelddddiPdPlS0_S_S_S_S_S0_S_S_S_S_S_S_S_S_S_S_S__param_10,
	.param .u64 .ptr .align 1 _Z44compute_fluxes_central_structure_cuda_singlelddddiPdPlS0_S_S_S_S_S0_S_S_S_S_S_S_S_S_S_S_S__param_11,
	.param .u64 .ptr .align 1 _Z44compute_fluxes_central_structure_cuda_singlelddddiPdPlS0_S_S_S_S_S0_S_S_S_S_S_S_S_S_S_S_S__param_12,
	.param .u64 .ptr .align 1 _Z44compute_fluxes_central_structure_cuda_singlelddddiPdPlS0_S_S_S_S_S0_S_S_S_S_S_S_S_S_S_S_S__param_13,
	.param .u64 .ptr .align 1 _Z44compute_fluxes_central_structure_cuda_singlelddddiPdPlS0_S_S_S_S_S0_S_S_S_S_S_S_S_S_S_S_S__param_14,
	.param .u64 .ptr .align 1 _Z44compute_fluxes_central_structure_cuda_singlelddddiPdPlS0_S_S_S_S_S0_S_S_S_S_S_S_S_S_S_S_S__param_15,
	.param .u64 .ptr .align 1 _Z44compute_fluxes_central_structure_cuda_singlelddddiPdPlS0_S_S_S_S_S0_S_S_S_S_S_S_S_S_S_S_S__param_16,
	.param .u64 .ptr .align 1 _Z44compute_fluxes_central_structure_cuda_singlelddddiPdPlS0_S_S_S_S_S0_S_S_S_S_S_S_S_S_S_S_S__param_17,
	.param .u64 .ptr .align 1 _Z44compute_fluxes_central_structure_cuda_singlelddddiPdPlS0_S_S_S_S_S0_S_S_S_S_S_S_S_S_S_S_S__param_18,
	.param .u64 .ptr .align 1 _Z44compute_fluxes_central_structure_cuda_singlelddddiPdPlS0_S_S_S_S_S0_S_S_S_S_S_S_S_S_S_S_S__param_19,
	.param .u64 .ptr .align 1 _Z44compute_fluxes_central_structure_cuda_singlelddddiPdPlS0_S_S_S_S_S0_S_S_S_S_S_S_S_S_S_S_S__param_20,
	.param .u64 .ptr .align 1 _Z44compute_fluxes_central_structure_cuda_singlelddddiPdPlS0_S_S_S_S_S0_S_S_S_S_S_S_S_S_S_S_S__param_21,
	.param .u64 .ptr .align 1 _Z44compute_fluxes_central_structure_cuda_singlelddddiPdPlS0_S_S_S_S_S0_S_S_S_S_S_S_S_S_S_S_S__param_22,
	.param .u64 .ptr .align 1 _Z44compute_fluxes_central_structure_cuda_singlelddddiPdPlS0_S_S_S_S_S0_S_S_S_S_S_S_S_S_S_S_S__param_23,
	.param .u64 .ptr .align 1 _Z44compute_fluxes_central_structure_cuda_singlelddddiPdPlS0_S_S_S_S_S0_S_S_S_S_S_S_S_S_S_S_S__param_24
)
{
	.reg .pred 	%p<20>;
	.reg .b32 	%r<50>;
	.reg .b64 	%rd<92>;
	.reg .b64 	%fd<176>;
	// demoted variable
	.shared .align 8 .b8 _ZZ44compute_fluxes_central_structure_cuda_singlelddddiPdPlS0_S_S_S_S_S0_S_S_S_S_S_S_S_S_S_S_S_E7sh_data[2304];
	ld.param.u64 	%rd26, [_Z44compute_fluxes_central_structure_cuda_singlelddddiPdPlS0_S_S_S_S_S0_S_S_S_S_S_S_S_S_S_S_S__param_0];
	ld.param.f64 	%fd60, [_Z44compute_fluxes_central_structure_cuda_singlelddddiPdPlS0_S_S_S_S_S0_S_S_S_S_S_S_S_S_S_S_S__param_1];
	ld.param.f64 	%fd61, [_Z44compute_fluxes_central_structure_cuda_singlelddddiPdPlS0_S_S_S_S_S0_S_S_S_S_S_S_S_S_S_S_S__param_2];
	ld.param.f64 	%fd62, [_Z44compute_fluxes_central_structure_cuda_singlelddddiPdPlS0_S_S_S_S_S0_S_S_S_S_S_S_S_S_S_S_S__param_3];
	ld.param.f64 	%fd63, [_Z44compute_fluxes_central_structure_cuda_singlelddddiPdPlS0_S_S_S_S_S0_S_S_S_S_S_S_S_S_S_S_S__param_4];
	ld.param.u64 	%rd12, [_Z44compute_fluxes_central_structure_cuda_singlelddddiPdPlS0_S_S_S_S_S0_S_S_S_S_S_S_S_S_S_S_S__param_6];
	ld.param.u64 	%rd27, [_Z44compute_fluxes_central_structure_cuda_singlelddddiPdPlS0_S_S_S_S_S0_S_S_S_S_S_S_S_S_S_S_S__param_11];
	ld.param.u64 	%rd18, [_Z44compute_fluxes_central_structure_cuda_singlelddddiPdPlS0_S_S_S_S_S0_S_S_S_S_S_S_S_S_S_S_S__param_13];
	ld.param.u64 	%rd28, [_Z44compute_fluxes_central_structure_cuda_singlelddddiPdPlS0_S_S_S_S_S0_S_S_S_S_S_S_S_S_S_S_S__param_14];
	ld.param.u64 	%rd29, [_Z44compute_fluxes_central_structure_cuda_singlelddddiPdPlS0_S_S_S_S_S0_S_S_S_S_S_S_S_S_S_S_S__param_15];
	ld.param.u64 	%rd30, [_Z44compute_fluxes_central_structure_cuda_singlelddddiPdPlS0_S_S_S_S_S0_S_S_S_S_S_S_S_S_S_S_S__param_16];
	ld.param.u64 	%rd31, [_Z44compute_fluxes_central_structure_cuda_singlelddddiPdPlS0_S_S_S_S_S0_S_S_S_S_S_S_S_S_S_S_S__param_17];
	ld.param.u64 	%rd19, [_Z44compute_fluxes_central_structure_cuda_singlelddddiPdPlS0_S_S_S_S_S0_S_S_S_S_S_S_S_S_S_S_S__param_18];
	cvta.to.global.u64 	%rd1, %rd27;
	cvta.to.global.u64 	%rd2, %rd31;
	cvta.to.global.u64 	%rd3, %rd30;
	cvta.to.global.u64 	%rd4, %rd29;
	cvta.to.global.u64 	%rd5, %rd28;
	mov.u32 	%r19, %tid.x;
	mov.u32 	%r20, %tid.y;
	mov.u32 	%r21, %ntid.x;
	mad.lo.s32 	%r1, %r20, %r21, %r19;
	mov.u32 	%r22, %ctaid.x;
	mov.u32 	%r23, %ctaid.y;
	mov.u32 	%r24, %nctaid.x;
	mad.lo.s32 	%r25, %r23, %r24, %r22;
	mov.u32 	%r26, %ntid.y;
	mul.lo.s32 	%r2, %r26, %r21;
	mad.lo.s32 	%r27, %r2, %r25, %r1;
	cvt.u64.u32 	%rd6, %r27;
	setp.le.s64 	%p1, %rd26, %rd6;
	@%p1 bra 	$L__BB3_23;
	cvt.u32.u64 	%r29, %rd6;
	cvta.to.global.u64 	%rd32, %rd18;
	cvta.to.global.u64 	%rd33, %rd12;
	mul.lo.s32 	%r47, %r29, 3;
	mul.f64 	%fd1, %fd60, 0d3FE0000000000000;
	shl.b64 	%rd34, %rd6, 3;
	add.s64 	%rd7, %rd32, %rd34;
	add.s64 	%rd8, %rd33, %rd34;
	mul.lo.s32 	%r48, %r29, 6;
	mul.lo.s32 	%r5, %r2, 24;
	shl.b32 	%r30, %r1, 3;
	mov.u32 	%r31, _ZZ44compute_fluxes_central_structure_cuda_singlelddddiPdPlS0_S_S_S_S_S0_S_S_S_S_S_S_S_S_S_S_S_E7sh_data;
	add.s32 	%r46, %r31, %r30;
	shl.b32 	%r7, %r2, 3;
	mul.lo.s32 	%r8, %r2, 48;
	cvta.to.global.u64 	%rd9, %rd19;
	mov.b32 	%r49, 0;
$L__BB3_2:
	ld.param.u64 	%rd81, [_Z44compute_fluxes_central_structure_cuda_singlelddddiPdPlS0_S_S_S_S_S0_S_S_S_S_S_S_S_S_S_S_S__param_7];
	mul.wide.s32 	%rd10, %r47, 8;
	add.s64 	%rd35, %rd2, %rd10;
	add.s64 	%rd36, %rd3, %rd10;
	add.s64 	%rd37, %rd4, %rd10;
	add.s64 	%rd38, %rd5, %rd10;
	cvta.to.global.u64 	%rd39, %rd81;
	add.s64 	%rd40, %rd39, %rd10;
	ld.global.u64 	%rd11, [%rd40];
	cvt.u32.u64 	%r13, %rd11;
	ld.global.f64 	%fd2, [%rd38];
	ld.global.f64 	%fd3, [%rd37];
	ld.global.f64 	%fd4, [%rd36];
	ld.global.f64 	%fd5, [%rd35];
	setp.gt.s32 	%p2, %r13, -1;
	@%p2 bra 	$L__BB3_4;
	ld.param.u64 	%rd87, [_Z44compute_fluxes_central_structure_cuda_singlelddddiPdPlS0_S_S_S_S_S0_S_S_S_S_S_S_S_S_S_S_S__param_20];
	ld.param.u64 	%rd86, [_Z44compute_fluxes_central_structure_cuda_singlelddddiPdPlS0_S_S_S_S_S0_S_S_S_S_S_S_S_S_S_S_S__param_19];
	shl.b64 	%rd51, %rd11, 3;
	not.b64 	%rd52, %rd51;
	and.b64  	%rd53, %rd52, 17179869176;
	add.s64 	%rd54, %rd9, %rd53;
	ld.global.f64 	%fd159, [%rd54];
	cvta.to.global.u64 	%rd55, %rd86;
	add.s64 	%rd56, %rd55, %rd53;
	ld.global.f64 	%fd158, [%rd56];
	cvta.to.global.u64 	%rd57, %rd87;
	add.s64 	%rd58, %rd57, %rd53;
	ld.global.f64 	%fd157, [%rd58];
	mov.f64 	%fd160, %fd5;
	bra.uni 	$L__BB3_5;
$L__BB3_4:
	ld.param.u64 	%rd82, [_Z44compute_fluxes_central_structure_cuda_singlelddddiPdPlS0_S_S_S_S_S0_S_S_S_S_S_S_S_S_S_S_S__param_8];
	cvta.to.global.u64 	%rd41, %rd82;
	add.s64 	%rd42, %rd41, %rd10;
	ld.global.u64 	%rd43, [%rd42];
	mad.lo.s64 	%rd44, %rd11, 3, %rd43;
	cvt.s64.s32 	%rd45, %rd44;
	shl.b64 	%rd46, %rd45, 3;
	add.s64 	%rd47, %rd5, %rd46;
	ld.global.f64 	%fd159, [%rd47];
	add.s64 	%rd48, %rd4, %rd46;
	ld.global.f64 	%fd158, [%rd48];
	add.s64 	%rd49, %rd3, %rd46;
	ld.global.f64 	%fd157, [%rd49];
	add.s64 	%rd50, %rd2, %rd46;
	ld.global.f64 	%fd160, [%rd50];
$L__BB3_5:
	ld.param.u32 	%r45, [_Z44compute_fluxes_central_structure_cuda_singlelddddiPdPlS0_S_S_S_S_S0_S_S_S_S_S_S_S_S_S_S_S__param_5];
	setp.ne.s32 	%p3, %r45, 0;
	sub.f64 	%fd65, %fd2, %fd5;
	abs.f64 	%fd66, %fd65;
	setp.lt.f64 	%p4, %fd66, %fd61;
	sub.f64 	%fd68, %fd159, %fd160;
	abs.f64 	%fd69, %fd68;
	setp.lt.f64 	%p5, %fd69, %fd61;
	and.pred  	%p6, %p4, %p5;
	and.pred  	%p7, %p6, %p3;
	mov.f64 	%fd175, 0d0000000000000000;
	@%p7 bra 	$L__BB3_21;
	ld.param.u64 	%rd83, [_Z44compute_fluxes_central_structure_cuda_singlelddddiPdPlS0_S_S_S_S_S0_S_S_S_S_S_S_S_S_S_S_S__param_9];
	cvta.to.global.u64 	%rd59, %rd83;
	mul.wide.s32 	%rd60, %r48, 8;
	add.s64 	%rd61, %rd59, %rd60;
	ld.global.f64 	%fd17, [%rd61];
	ld.global.f64 	%fd18, [%rd61+8];
	mul.f64 	%fd71, %fd4, %fd18;
	fma.rn.f64 	%fd19, %fd3, %fd17, %fd71;
	mul.f64 	%fd72, %fd4, %fd17;
	mul.f64 	%fd73, %fd3, %fd18;
	sub.f64 	%fd20, %fd72, %fd73;
	mul.f64 	%fd74, %fd157, %fd18;
	fma.rn.f64 	%fd21, %fd158, %fd17, %fd74;
	mul.f64 	%fd75, %fd157, %fd17;
	mul.f64 	%fd76, %fd158, %fd18;
	sub.f64 	%fd22, %fd75, %fd76;
	add.f64 	%fd77, %fd5, %fd160;
	mul.f64 	%fd23, %fd77, 0d3FE0000000000000;
	sub.f64 	%fd24, %fd2, %fd23;
	setp.geu.f64 	%p8, %fd24, %fd63;
	@%p8 bra 	$L__BB3_10;
	setp.lt.f64 	%p9, %fd24, %fd61;
	mov.f64 	%fd163, 0d0000000000000000;
	mov.f64 	%fd165, %fd163;
	@%p9 bra 	$L__BB3_9;
	div.rn.f64 	%fd79, %fd62, %fd24;
	add.f64 	%fd80, %fd24, %fd79;
	div.rn.f64 	%fd165, %fd19, %fd80;
	mov.f64 	%fd163, %fd24;
$L__BB3_9:
	mul.f64 	%fd164, %fd163, %fd165;
	bra.uni 	$L__BB3_11;
$L__BB3_10:
	div.rn.f64 	%fd165, %fd19, %fd24;
	mov.f64 	%fd163, %fd24;
	mov.f64 	%fd164, %fd19;
$L__BB3_11:
	sub.f64 	%fd33, %fd159, %fd23;
	setp.geu.f64 	%p10, %fd33, %fd63;
	@%p10 bra 	$L__BB3_15;
	setp.lt.f64 	%p11, %fd33, %fd61;
	mov.f64 	%fd168, 0d0000000000000000;
	mov.f64 	%fd170, %fd168;
	@%p11 bra 	$L__BB3_14;
	div.rn.f64 	%fd82, %fd62, %fd33;
	add.f64 	%fd83, %fd33, %fd82;
	div.rn.f64 	%fd170, %fd21, %fd83;
	mov.f64 	%fd168, %fd33;
$L__BB3_14:
	mul.f64 	%fd169, %fd168, %fd170;
	bra.uni 	$L__BB3_16;
$L__BB3_15:
	div.rn.f64 	%fd170, %fd21, %fd33;
	mov.f64 	%fd168, %fd33;
	mov.f64 	%fd169, %fd21;
$L__BB3_16:
	mul.f64 	%fd85, %fd60, %fd163;
	sqrt.rn.f64 	%fd86, %fd85;
	mul.f64 	%fd87, %fd60, %fd168;
	sqrt.rn.f64 	%fd88, %fd87;
	add.f64 	%fd89, %fd165, %fd86;
	add.f64 	%fd90, %fd170, %fd88;
	max.f64 	%fd91, %fd89, %fd90;
	setp.lt.f64 	%p12, %fd91, 0d0000000000000000;
	selp.f64 	%fd42, 0d0000000000000000, %fd91, %p12;
	sub.f64 	%fd92, %fd165, %fd86;
	sub.f64 	%fd93, %fd170, %fd88;
	min.f64 	%fd94, %fd92, %fd93;
	setp.gt.f64 	%p13, %fd94, 0d0000000000000000;
	selp.f64 	%fd43, 0d0000000000000000, %fd94, %p13;
	mul.f64 	%fd44, %fd163, %fd165;
	mul.f64 	%fd95, %fd164, %fd165;
	mul.f64 	%fd96, %fd1, %fd163;
	fma.rn.f64 	%fd45, %fd163, %fd96, %fd95;
	mul.f64 	%fd46, %fd165, %fd20;
	mul.f64 	%fd47, %fd168, %fd170;
	mul.f64 	%fd97, %fd169, %fd170;
	mul.f64 	%fd98, %fd1, %fd168;
	fma.rn.f64 	%fd48, %fd168, %fd98, %fd97;
	sub.f64 	%fd49, %fd42, %fd43;
	setp.lt.f64 	%p14, %fd49, %fd61;
	mov.f64 	%fd171, 0d0000000000000000;
	mov.f64 	%fd172, %fd171;
	mov.f64 	%fd173, %fd171;
	mov.f64 	%fd175, %fd171;
	@%p14 bra 	$L__BB3_18;
	mul.f64 	%fd99, %fd42, %fd43;
	rcp.rn.f64 	%fd100, %fd49;
	mul.f64 	%fd101, %fd42, %fd44;
	mul.f64 	%fd102, %fd43, %fd47;
	sub.f64 	%fd103, %fd101, %fd102;
	sub.f64 	%fd104, %fd159, %fd2;
	fma.rn.f64 	%fd105, %fd99, %fd104, %fd103;
	mul.f64 	%fd171, %fd100, %fd105;
	mul.f64 	%fd106, %fd42, %fd45;
	mul.f64 	%fd107, %fd43, %fd48;
	sub.f64 	%fd108, %fd106, %fd107;
	sub.f64 	%fd109, %fd21, %fd19;
	fma.rn.f64 	%fd110, %fd99, %fd109, %fd108;
	mul.f64 	%fd111, %fd100, %fd110;
	mul.f64 	%fd112, %fd42, %fd46;
	mul.f64 	%fd113, %fd170, %fd22;
	mul.f64 	%fd114, %fd43, %fd113;
	sub.f64 	%fd115, %fd112, %fd114;
	sub.f64 	%fd116, %fd22, %fd20;
	fma.rn.f64 	%fd117, %fd99, %fd116, %fd115;
	mul.f64 	%fd118, %fd100, %fd117;
	abs.f64 	%fd119, %fd42;
	abs.f64 	%fd120, %fd43;
	max.f64 	%fd175, %fd119, %fd120;
	mul.f64 	%fd121, %fd17, %fd111;
	mul.f64 	%fd122, %fd18, %fd118;
	sub.f64 	%fd172, %fd121, %fd122;
	mul.f64 	%fd123, %fd17, %fd118;
	fma.rn.f64 	%fd173, %fd18, %fd111, %fd123;
$L__BB3_18:
	ld.param.u64 	%rd84, [_Z44compute_fluxes_central_structure_cuda_singlelddddiPdPlS0_S_S_S_S_S0_S_S_S_S_S_S_S_S_S_S_S__param_10];
	cvta.to.global.u64 	%rd62, %rd84;
	add.s64 	%rd63, %rd62, %rd10;
	ld.global.f64 	%fd124, [%rd63];
	neg.f64 	%fd125, %fd171;
	mul.f64 	%fd126, %fd124, %fd125;
	st.shared.f64 	[%r46], %fd126;
	neg.f64 	%fd127, %fd172;
	mul.f64 	%fd128, %fd124, %fd127;
	add.s32 	%r32, %r46, %r5;
	st.shared.f64 	[%r32], %fd128;
	neg.f64 	%fd129, %fd173;
	mul.f64 	%fd130, %fd124, %fd129;
	add.s32 	%r33, %r46, %r8;
	st.shared.f64 	[%r33], %fd130;
	bar.sync 	0;
	ld.global.u64 	%rd64, [%rd7];
	setp.ne.s64 	%p15, %rd64, 1;
	setp.leu.f64 	%p16, %fd175, %fd61;
	or.pred  	%p17, %p16, %p15;
	@%p17 bra 	$L__BB3_21;
	ld.global.f64 	%fd131, [%rd8];
	shl.b64 	%rd65, %rd6, 3;
	add.s64 	%rd66, %rd1, %rd65;
	ld.global.f64 	%fd132, [%rd66];
	div.rn.f64 	%fd133, %fd132, %fd175;
	min.f64 	%fd58, %fd131, %fd133;
	st.global.f64 	[%rd8], %fd58;
	setp.lt.s32 	%p18, %r13, 0;
	@%p18 bra 	$L__BB3_21;
	shl.b64 	%rd67, %rd11, 3;
	and.b64  	%rd68, %rd67, 17179869176;
	add.s64 	%rd69, %rd1, %rd68;
	ld.global.f64 	%fd134, [%rd69];
	div.rn.f64 	%fd135, %fd134, %fd175;
	min.f64 	%fd136, %fd58, %fd135;
	st.global.f64 	[%rd8], %fd136;
$L__BB3_21:
	add.s32 	%r49, %r49, 1;
	add.s32 	%r48, %r48, 2;
	add.s32 	%r47, %r47, 1;
	add.s32 	%r46, %r46, %r7;
	setp.ne.s32 	%p19, %r49, 3;
	@%p19 bra 	$L__BB3_2;
	ld.param.u64 	%rd91, [_Z44compute_fluxes_central_structure_cuda_singlelddddiPdPlS0_S_S_S_S_S0_S_S_S_S_S_S_S_S_S_S_S__param_24];
	ld.param.u64 	%rd90, [_Z44compute_fluxes_central_structure_cuda_singlelddddiPdPlS0_S_S_S_S_S0_S_S_S_S_S_S_S_S_S_S_S__param_23];
	ld.param.u64 	%rd89, [_Z44compute_fluxes_central_structure_cuda_singlelddddiPdPlS0_S_S_S_S_S0_S_S_S_S_S_S_S_S_S_S_S__param_22];
	ld.param.u64 	%rd88, [_Z44compute_fluxes_central_structure_cuda_singlelddddiPdPlS0_S_S_S_S_S0_S_S_S_S_S_S_S_S_S_S_S__param_21];
	ld.param.u64 	%rd85, [_Z44compute_fluxes_central_structure_cuda_singlelddddiPdPlS0_S_S_S_S_S0_S_S_S_S_S_S_S_S_S_S_S__param_12];
	cvta.to.global.u64 	%rd70, %rd85;
	shl.b64 	%rd71, %rd6, 3;
	add.s64 	%rd72, %rd70, %rd71;
	ld.global.f64 	%fd137, [%rd72];
	rcp.rn.f64 	%fd138, %fd137;
	shl.b32 	%r34, %r1, 3;
	mov.u32 	%r35, _ZZ44compute_fluxes_central_structure_cuda_singlelddddiPdPlS0_S_S_S_S_S0_S_S_S_S_S_S_S_S_S_S_S_E7sh_data;
	add.s32 	%r36, %r35, %r34;
	ld.shared.f64 	%fd139, [%r36];
	add.s32 	%r37, %r36, %r7;
	ld.shared.f64 	%fd140, [%r37];
	add.f64 	%fd141, %fd139, %fd140;
	add.s32 	%r38, %r37, %r7;
	ld.shared.f64 	%fd142, [%r38];
	add.f64 	%fd143, %fd141, %fd142;
	mul.f64 	%fd144, %fd138, %fd143;
	cvta.to.global.u64 	%rd73, %rd88;
	add.s64 	%rd74, %rd73, %rd71;
	st.global.f64 	[%rd74], %fd144;
	add.s32 	%r39, %r38, %r7;
	ld.shared.f64 	%fd145, [%r39];
	add.s32 	%r40, %r39, %r7;
	ld.shared.f64 	%fd146, [%r40];
	add.f64 	%fd147, %fd145, %fd146;
	add.s32 	%r41, %r40, %r7;
	ld.shared.f64 	%fd148, [%r41];
	add.f64 	%fd149, %fd147, %fd148;
	mul.f64 	%fd150, %fd138, %fd149;
	cvta.to.global.u64 	%rd75, %rd89;
	add.s64 	%rd76, %rd75, %rd71;
	st.global.f64 	[%rd76], %fd150;
	add.s32 	%r42, %r41, %r7;
	ld.shared.f64 	%fd151, [%r42];
	add.s32 	%r43, %r42, %r7;
	ld.shared.f64 	%fd152, [%r43];
	add.f64 	%fd153, %fd151, %fd152;
	add.s32 	%r44, %r43, %r7;
	ld.shared.f64 	%fd154, [%r44];
	add.f64 	%fd155, %fd153, %fd154;
	mul.f64 	%fd156, %fd138, %fd155;
	cvta.to.global.u64 	%rd77, %rd90;
	add.s64 	%rd78, %rd77, %rd71;
	st.global.f64 	[%rd78], %fd156;
	cvta.to.global.u64 	%rd79, %rd91;
	add.s64 	%rd80, %rd79, %rd71;
	st.global.f64 	[%rd80], %fd175;
$L__BB3_23:
	ret;

}


// ===== COMPILED SASS (sm_100) =====

	.target	sm_100

	.elftype	@"ET_EXEC"


//--------------------- .note.nv.tkinfo           --------------------------
	.section	.note.nv.tkinfo,"",@"SHT_NOTE"
	.sectionflags	@"SHF_NOTE_NV_TKINFO"
	.tkinfo
        /*0018*/ 	.word	0x00000002
        /*0030*/ 	.string	""
        /*0030*/ 	.string	"ptxas"
        /*0030*/ 	.string	"Cuda compilation tools, release 13.0, V13.0.88"
        /*0030*/ 	.string	"Build cuda_13.0.r13.0/compiler.36424714_0"
        /*0030*/ 	.string	"-arch sm_100 -m 64 "



//--------------------- .note.nv.cuinfo           --------------------------
	.section	.note.nv.cuinfo,"",@"SHT_NOTE"
	.sectionflags	@"SHF_NOTE_NV_CUINFO"
        /*0018*/ 	.short	0x0002
        /*001a*/ 	.short	0x0064
        /*001c*/ 	.short	0x0082
	.zero		2


//--------------------- .nv.info                  --------------------------
	.section	.nv.info,"",@"SHT_CUDA_INFO"
	.align	4


	//----- nvinfo : EIATTR_REGCOUNT
	.align		4
        /*0000*/ 	.byte	0x04, 0x2f
        /*0002*/ 	.short	(.L_1 - .L_0)
	.align		4
.L_0:
        /*0004*/ 	.word	index@(_Z37compute_fluxes_central_structure_CUDAlddddiPdPlS0_S_S_S_S_S0_S_S_S_S_S_S_S_S_S_S_S_)
        /*0008*/ 	.word	0x00000042


	//----- nvinfo : EIATTR_FRAME_SIZE
	.align		4
.L_1:
        /*000c*/ 	.byte	0x04, 0x11
        /*000e*/ 	.short	(.L_3 - .L_2)
	.align		4
.L_2:
        /*0010*/ 	.word	index@($__internal_11_$__cuda_sm20_dsqrt_rn_f64_mediumpath_v1)
        /*0014*/ 	.word	0x00000000


	//----- nvinfo : EIATTR_FRAME_SIZE
	.align		4
.L_3:
        /*0018*/ 	.byte	0x04, 0x11
        /*001a*/ 	.short	(.L_5 - .L_4)
	.align		4
.L_4:
        /*001c*/ 	.word	index@($__internal_10_$__cuda_sm20_div_rn_f64_full)
        /*0020*/ 	.word	0x00000000


	//----- nvinfo : EIATTR_FRAME_SIZE
	.align		4
.L_5:
        /*0024*/ 	.byte	0x04, 0x11
        /*0026*/ 	.short	(.L_7 - .L_6)
	.align		4
.L_6:
        /*0028*/ 	.word	index@($__internal_9_$__cuda_sm20_dblrcp_rn_slowpath_v3)
        /*002c*/ 	.word	0x00000000


	//----- nvinfo : EIATTR_FRAME_SIZE
	.align		4
.L_7:
        /*0030*/ 	.byte	0x04, 0x11
        /*0032*/ 	.short	(.L_9 - .L_8)
	.align		4
.L_8:
        /*0034*/ 	.word	index@(_Z37compute_fluxes_central_structure_CUDAlddddiPdPlS0_S_S_S_S_S0_S_S_S_S_S_S_S_S_S_S_S_)
        /*0038*/ 	.word	0x00000000


	//----- nvinfo : EIATTR_REGCOUNT
	.align		4
.L_9:
        /*003c*/ 	.byte	0x04, 0x2f
        /*003e*/ 	.short	(.L_11 - .L_10)
	.align		4
.L_10:
        /*0040*/ 	.word	index@(_Z39compute_fluxes_central_structure_serialPdPlS0_S_S_S_S_S_S_S_S_S_S_S_S_S_S_S_S0_S_S_)
        /*0044*/ 	.word	0x00000040


	//----- nvinfo : EIATTR_FRAME_SIZE
	.align		4
.L_11:
        /*0048*/ 	.byte	0x04, 0x11
        /*004a*/ 	.short	(.L_13 - .L_12)
	.align		4
.L_12:
        /*004c*/ 	.word	index@($__internal_8_$__cuda_sm20_dsqrt_rn_f64_mediumpath_v1)
        /*0050*/ 	.word	0x00000000


	//----- nvinfo : EIATTR_FRAME_SIZE
	.align		4
.L_13:
        /*0054*/ 	.byte	0x04, 0x11
        /*0056*/ 	.short	(.L_15 - .L_14)
	.align		4
.L_14:
        /*0058*/ 	.word	index@($__internal_7_$__cuda_sm20_div_rn_f64_full)
        /*005c*/ 	.word	0x00000000


	//----- nvinfo : EIATTR_FRAME_SIZE
	.align		4
.L_15:
        /*0060*/ 	.byte	0x04, 0x11
        /*0062*/ 	.short	(.L_17 - .L_16)
	.align		4
.L_16:
        /*0064*/ 	.word	index@($__internal_6_$__cuda_sm20_dblrcp_rn_slowpath_v3)
        /*0068*/ 	.word	0x00000000


	//----- nvinfo : EIATTR_FRAME_SIZE
	.align		4
.L_17:
        /*006c*/ 	.byte	0x04, 0x11
        /*006e*/ 	.short	(.L_19 - .L_18)
	.align		4
.L_18:
        /*0070*/ 	.word	index@(_Z39compute_fluxes_central_structure_serialPdPlS0_S_S_S_S_S_S_S_S_S_S_S_S_S_S_S_S0_S_S_)
        /*0074*/ 	.word	0x00000000


	//----- nvinfo : EIATTR_REGCOUNT
	.align		4
.L_19:
        /*0078*/ 	.byte	0x04, 0x2f
        /*007a*/ 	.short	(.L_21 - .L_20)
	.align		4
.L_20:
        /*007c*/ 	.word	index@(_Z37compute_fluxes_central_structure_MeCoPdPlS0_S_S_S_S_S0_S_S_S_S_S_S_S_S_S_S_S_S_)
        /*0080*/ 	.word	0x00000042


	//----- nvinfo : EIATTR_FRAME_SIZE
	.align		4
.L_21:
        /*0084*/ 	.byte	0x04, 0x11
        /*0086*/ 	.short	(.L_23 - .L_22)
	.align		4
.L_22:
        /*0088*/ 	.word	index@($__internal_5_$__cuda_sm20_dsqrt_rn_f64_mediumpath_v1)
        /*008c*/ 	.word	0x00000000


	//----- nvinfo : EIATTR_FRAME_SIZE
	.align		4
.L_23:
        /*0090*/ 	.byte	0x04, 0x11
        /*0092*/ 	.short	(.L_25 - .L_24)
	.align		4
.L_24:
        /*0094*/ 	.word	index@($__internal_4_$__cuda_sm20_div_rn_f64_full)
        /*0098*/ 	.word	0x00000000


	//----- nvinfo : EIATTR_FRAME_SIZE
	.align		4
.L_25:
        /*009c*/ 	.byte	0x04, 0x11
        /*009e*/ 	.short	(.L_27 - .L_26)
	.align		4
.L_26:
        /*00a0*/ 	.word	index@($__internal_3_$__cuda_sm20_dblrcp_rn_slowpath_v3)
        /*00a4*/ 	.word	0x00000000


	//----- nvinfo : EIATTR_FRAME_SIZE
	.align		4
.L_27:
        /*00a8*/ 	.byte	0x04, 0x11
        /*00aa*/ 	.short	(.L_29 - .L_28)
	.align		4
.L_28:
        /*00ac*/ 	.word	index@(_Z37compute_fluxes_central_structure_MeCoPdPlS0_S_S_S_S_S0_S_S_S_S_S_S_S_S_S_S_S_S_)
        /*00b0*/ 	.word	0x00000000


	//----- nvinfo : EIATTR_REGCOUNT
	.align		4
.L_29:
        /*00b4*/ 	.byte	0x04, 0x2f
        /*00b6*/ 	.short	(.L_31 - .L_30)
	.align		4
.L_30:
        /*00b8*/ 	.word	index@(_Z44compute_fluxes_central_structure_cuda_singlelddddiPdPlS0_S_S_S_S_S0_S_S_S_S_S_S_S_S_S_S_S_)
        /*00bc*/ 	.word	0x00000040


	//----- nvinfo : EIATTR_FRAME_SIZE
	.align		4
.L_31:
        /*00c0*/ 	.byte	0x04, 0x11
        /*00c2*/ 	.short	(.L_33 - .L_32)
	.align		4
.L_32:
        /*00c4*/ 	.word	index@($__internal_2_$__cuda_sm20_dsqrt_rn_f64_mediumpath_v1)
        /*00c8*/ 	.word	0x00000000


	//----- nvinfo : EIATTR_FRAME_SIZE
	.align		4
.L_33:
        /*00cc*/ 	.byte	0x04, 0x11
        /*00ce*/ 	.short	(.L_35 - .L_34)
	.align		4
.L_34:
        /*00d0*/ 	.word	index@($__internal_1_$__cuda_sm20_div_rn_f64_full)
        /*00d4*/ 	.word	0x00000000


	//----- nvinfo : EIATTR_FRAME_SIZE
	.align		4
.L_35:
        /*00d8*/ 	.byte	0x04, 0x11
        /*00da*/ 	.short	(.L_37 - .L_36)
	.align		4
.L_36:
        /*00dc*/ 	.word	index@($__internal_0_$__cuda_sm20_dblrcp_rn_slowpath_v3)
        /*00e0*/ 	.word	0x00000000


	//----- nvinfo : EIATTR_FRAME_SIZE
	.align		4
.L_37:
        /*00e4*/ 	.byte	0x04, 0x11
        /*00e6*/ 	.short	(.L_39 - .L_38)
	.align		4
.L_38:
        /*00e8*/ 	.word	index@(_Z44compute_fluxes_central_structure_cuda_singlelddddiPdPlS0_S_S_S_S_S0_S_S_S_S_S_S_S_S_S_S_S_)
        /*00ec*/ 	.word	0x00000000


	//----- nvinfo : EIATTR_MIN_STACK_SIZE
	.align		4
.L_39:
        /*00f0*/ 	.byte	0x04, 0x12
        /*00f2*/ 	.short	(.L_41 - .L_40)
	.align		4
.L_40:
        /*00f4*/ 	.word	index@(_Z44compute_fluxes_central_structure_cuda_singlelddddiPdPlS0_S_S_S_S_S0_S_S_S_S_S_S_S_S_S_S_S_)
        /*00f8*/ 	.word	0x00000000


	//----- nvinfo : EIATTR_MIN_STACK_SIZE
	.align		4
.L_41:
        /*00fc*/ 	.byte	0x04, 0x12
        /*00fe*/ 	.short	(.L_43 - .L_42)
	.align		4
.L_42:
        /*0100*/ 	.word	index@(_Z37compute_fluxes_central_structure_MeCoPdPlS0_S_S_S_S_S0_S_S_S_S_S_S_S_S_S_S_S_S_)
        /*0104*/ 	.word	0x00000000


	//----- nvinfo : EIATTR_MIN_STACK_SIZE
	.align		4
.L_43:
        /*0108*/ 	.byte	0x04, 0x12
        /*010a*/ 	.short	(.L_45 - .L_44)
	.align		4
.L_44:
        /*010c*/ 	.word	index@(_Z39compute_fluxes_central_structure_serialPdPlS0_S_S_S_S_S_S_S_S_S_S_S_S_S_S_S_S0_S_S_)
        /*0110*/ 	.word	0x00000000


	//----- nvinfo : EIATTR_MIN_STACK_SIZE
	.align		4
.L_45:
        /*0114*/ 	.byte	0x04, 0x12
        /*0116*/ 	.short	(.L_47 - .L_46)
	.align		4
.L_46:
        /*0118*/ 	.word	index@(_Z37compute_fluxes_central_structure_CUDAlddddiPdPlS0_S_S_S_S_S0_S_S_S_S_S_S_S_S_S_S_S_)
        /*011c*/ 	.word	0x00000000
.L_47:


//--------------------- .nv.compat                --------------------------
	.section	.nv.compat,"",@"SHT_CUDA_COMPAT_INFO"
	.align	4
        /*0000*/ 	.byte	0x02, 0x09, 0x00, 0x00, 0x02, 0x02, 0x01, 0x00, 0x02, 0x05, 0x05, 0x00, 0x03, 0x07, 0x01, 0x01
        /*0010*/ 	.byte	0x02, 0x03, 0x00, 0x00, 0x02, 0x06, 0x01, 0x00, 0x04, 0x0b, 0x08, 0x00, 0x01, 0x00, 0x00, 0x00
        /*0020*/ 	.byte	0x00, 0x00, 0x00, 0x00


//--------------------- .nv.info._Z44compute_fluxes_central_structure_cuda_singlelddddiPdPlS0_S_S_S_S_S0_S_S_S_S_S_S_S_S_S_S_S_ --------------------------
	.section	.nv.info._Z44compute_fluxes_central_structure_cuda_singlelddddiPdPlS0_S_S_S_S_S0_S_S_S_S_S_S_S_S_S_S_S_,"",@"SHT_CUDA_INFO"
	.sectionflags	@""
	.align	4


	//----- nvinfo : EIATTR_CUDA_API_VERSION
	.align		4
        /*0000*/ 	.byte	0x04, 0x37
        /*0002*/ 	.short	(.L_49 - .L_48)
.L_48:
        /*0004*/ 	.word	0x00000082


	//----- nvinfo : EIATTR_KPARAM_INFO
	.align		4
.L_49:
        /*0008*/ 	.byte	0x04, 0x17
        /*000a*/ 	.short	(.L_51 - .L_50)
.L_50:
        /*000c*/ 	.word	0x00000000
        /*0010*/ 	.short	0x0018
        /*0012*/ 	.short	0x00c0
        /*0014*/ 	.byte	0x00, 0xf5, 0x21, 0x00


	//----- nvinfo : EIATTR_KPARAM_INFO
	.align		4
.L_51:
        /*0018*/ 	.byte	0x04, 0x17
        /*001a*/ 	.short	(.L_53 - .L_52)
.L_52:
        /*001c*/ 	.word	0x00000000
        /*0020*/ 	.short	0x0017
        /*0022*/ 	.short	0x00b8
        /*0024*/ 	.byte	0x00, 0xf5, 0x21, 0x00


	//----- nvinfo : EIATTR_KPARAM_INFO
	.align		4
.L_53:
        /*0028*/ 	.byte	0x04, 0x17
        /*002a*/ 	.short	(.L_55 - .L_54)
.L_54:
        /*002c*/ 	.word	0x00000000
        /*0030*/ 	.short	0x0016
        /*0032*/ 	.short	0x00b0
        /*0034*/ 	.byte	0x00, 0xf5, 0x21, 0x00


	//----- nvinfo : EIATTR_KPARAM_INFO
	.align		4
.L_55:
        /*0038*/ 	.byte	0x04, 0x17
        /*003a*/ 	.short	(.L_57 - .L_56)
.L_56:
        /*003c*/ 	.word	0x00000000
        /*0040*/ 	.short	0x0015
        /*0042*/ 	.short	0x00a8
        /*0044*/ 	.byte	0x00, 0xf5, 0x21, 0x00


	//----- nvinfo : EIATTR_KPARAM_INFO
	.align		4
.L_57:
        /*0048*/ 	.byte	0x04, 0x17
        /*004a*/ 	.short	(.L_59 - .L_58)
.L_58:
        /*004c*/ 	.word	0x00000000
        /*0050*/ 	.short	0x0014
        /*0052*/ 	.short	0x00a0
        /*0054*/ 	.byte	0x00, 0xf5, 0x21, 0x00


	//----- nvinfo : EIATTR_KPARAM_INFO
	.align		4
.L_59:
        /*0058*/ 	.byte	0x04, 0x17
        /*005a*/ 	.short	(.L_61 - .L_60)
.L_60:
        /*005c*/ 	.word	0x00000000
        /*0060*/ 	.short	0x0013
        /*0062*/ 	.short	0x0098
        /*0064*/ 	.byte	0x00, 0xf5, 0x21, 0x00


	//----- nvinfo : EIATTR_KPARAM_INFO
	.align		4
.L_61:
        /*0068*/ 	.byte	0x04, 0x17
        /*006a*/ 	.short	(.L_63 - .L_62)
.L_62:
        /*006c*/ 	.word	0x00000000
        /*0070*/ 	.short	0x0012
        /*0072*/ 	.short	0x0090
        /*0074*/ 	.byte	0x00, 0xf5, 0x21, 0x00


	//----- nvinfo : EIATTR_KPARAM_INFO
	.align		4
.L_63:
        /*0078*/ 	.byte	0x04, 0x17
        /*007a*/ 	.short	(.L_65 - .L_64)
.L_64:
        /*007c*/ 	.word	0x00000000
        /*0080*/ 	.short	0x0011
        /*0082*/ 	.short	0x0088
        /*0084*/ 	.byte	0x00, 0xf5, 0x21, 0x00


	//----- nvinfo : EIATTR_KPARAM_INFO
	.align		4
.L_65:
        /*0088*/ 	.byte	0x04, 0x17
        /*008a*/ 	.short	(.L_67 - .L_66)
.L_66:
        /*008c*/ 	.word	0x00000000
        /*0090*/ 	.short	0x0010
        /*0092*/ 	.short	0x0080
        /*0094*/ 	.byte	0x00, 0xf5, 0x21, 0x00


	//----- nvinfo : EIATTR_KPARAM_INFO
	.align		4
.L_67:
        /*0098*/ 	.byte	0x04, 0x17
        /*009a*/ 	.short	(.L_69 - .L_68)
.L_68:
        /*009c*/ 	.word	0x00000000
        /*00a0*/ 	.short	0x000f
        /*00a2*/ 	.short	0x0078
        /*00a4*/ 	.byte	0x00, 0xf5, 0x21, 0x00


	//----- nvinfo : EIATTR_KPARAM_INFO
	.align		4
.L_69:
        /*00a8*/ 	.byte	0x04, 0x17
        /*00aa*/ 	.short	(.L_71 - .L_70)
.L_70:
        /*00ac*/ 	.word	0x00000000
        /*00b0*/ 	.short	0x000e
        /*00b2*/ 	.short	0x0070
        /*00b4*/ 	.byte	0x00, 0xf5, 0x21, 0x00


	//----- nvinfo : EIATTR_KPARAM_INFO
	.align		4
.L_71:
        /*00b8*/ 	.byte	0x04, 0x17
        /*00ba*/ 	.short	(.L_73 - .L_72)
.L_72:
        /*00bc*/ 	.word	0x00000000
        /*00c0*/ 	.short	0x000d
        /*00c2*/ 	.short	0x0068
        /*00c4*/ 	.byte	0x00, 0xf5, 0x21, 0x00


	//----- nvinfo : EIATTR_KPARAM_INFO
	.align		4
.L_73:
        /*00c8*/ 	.byte	0x04, 0x17
        /*00ca*/ 	.short	(.L_75 - .L_74)
.L_74:
        /*00cc*/ 	.word	0x00000000
        /*00d0*/ 	.short	0x000c
        /*00d2*/ 	.short	0x0060
        /*00d4*/ 	.byte	0x00, 0xf5, 0x21, 0x00


	//----- nvinfo : EIATTR_KPARAM_INFO
	.align		4
.L_75:
        /*00d8*/ 	.byte	0x04, 0x17
        /*00da*/ 	.short	(.L_77 - .L_76)
.L_76:
        /*00dc*/ 	.word	0x00000000
        /*00e0*/ 	.short	0x000b
        /*00e2*/ 	.short	0x0058
        /*00e4*/ 	.byte	0x00, 0xf5, 0x21, 0x00


	//----- nvinfo : EIATTR_KPARAM_INFO
	.align		4
.L_77:
        /*00e8*/ 	.byte	0x04, 0x17
        /*00ea*/ 	.short	(.L_79 - .L_78)
.L_78:
        /*00ec*/ 	.word	0x00000000
        /*00f0*/ 	.short	0x000a
        /*00f2*/ 	.short	0x0050
        /*00f4*/ 	.byte	0x00, 0xf5, 0x21, 0x00


	//----- nvinfo : EIATTR_KPARAM_INFO
	.align		4
.L_79:
        /*00f8*/ 	.byte	0x04, 0x17
        /*00fa*/ 	.short	(.L_81 - .L_80)
.L_80:
        /*00fc*/ 	.word	0x00000000
        /*0100*/ 	.short	0x0009
        /*0102*/ 	.short	0x0048
        /*0104*/ 	.byte	0x00, 0xf5, 0x21, 0x00


	//----- nvinfo : EIATTR_KPARAM_INFO
	.align		4
.L_81:
        /*0108*/ 	.byte	0x04, 0x17
        /*010a*/ 	.short	(.L_83 - .L_82)
.L_82:
        /*010c*/ 	.word	0x00000000
        /*0110*/ 	.short	0x0008
        /*0112*/ 	.short	0x0040
        /*0114*/ 	.byte	0x00, 0xf5, 0x21, 0x00


	//----- nvinfo : EIATTR_KPARAM_INFO
	.align		4
.L_83:
        /*0118*/ 	.byte	0x04, 0x17
        /*011a*/ 	.short	(.L_85 - .L_84)
.L_84:
        /*011c*/ 	.word	0x00000000
        /*0120*/ 	.short	0x0007
        /*0122*/ 	.short	0x0038
        /*0124*/ 	.byte	0x00, 0xf5, 0x21, 0x00


	//----- nvinfo : EIATTR_KPARAM_INFO
	.align		4
.L_85:
        /*0128*/ 	.byte	0x04, 0x17
        /*012a*/ 	.short	(.L_87 - .L_86)
.L_86:
        /*012c*/ 	.word	0x00000000
        /*0130*/ 	.short	0x0006
        /*0132*/ 	.short	0x0030
        /*0134*/ 	.byte	0x00, 0xf5, 0x21, 0x00


	//----- nvinfo : EIATTR_KPARAM_INFO
	.align		4
.L_87:
        /*0138*/ 	.byte	0x04, 0x17
        /*013a*/ 	.short	(.L_89 - .L_88)
.L_88:
        /*013c*/ 	.word	0x00000000
        /*0140*/ 	.short	0x0005
        /*0142*/ 	.short	0x0028
        /*0144*/ 	.byte	0x00, 0xf0, 0x11, 0x00


	//----- nvinfo : EIATTR_KPARAM_INFO
	.align		4
.L_89:
        /*0148*/ 	.byte	0x04, 0x17
        /*014a*/ 	.short	(.L_91 - .L_90)
.L_90:
        /*014c*/ 	.word	0x00000000
        /*0150*/ 	.short	0x0004
        /*0152*/ 	.short	0x0020
        /*0154*/ 	.byte	0x00, 0xf0, 0x21, 0x00


	//----- nvinfo : EIATTR_KPARAM_INFO
	.align		4
.L_91:
        /*0158*/ 	.byte	0x04, 0x17
        /*015a*/ 	.short	(.L_93 - .L_92)
.L_92:
        /*015c*/ 	.word	0x00000000
        /*0160*/ 	.short	0x0003
        /*0162*/ 	.short	0x0018
        /*0164*/ 	.byte	0x00, 0xf0, 0x21, 0x00


	//----- nvinfo : EIATTR_KPARAM_INFO
	.align		4
.L_93:
        /*0168*/ 	.byte	0x04, 0x17
        /*016a*/ 	.short	(.L_95 - .L_94)
.L_94:
        /*016c*/ 	.word	0x00000000
        /*0170*/ 	.short	0x0002
        /*0172*/ 	.short	0x0010
        /*0174*/ 	.byte	0x00, 0xf0, 0x21, 0x00


	//----- nvinfo : EIATTR_KPARAM_INFO
	.align		4
.L_95:
        /*0178*/ 	.byte	0x04, 0x17
        /*017a*/ 	.short	(.L_97 - .L_96)
.L_96:
        /*017c*/ 	.word	0x00000000
        /*0180*/ 	.short	0x0001
        /*0182*/ 	.short	0x0008
        /*0184*/ 	.byte	0x00, 0xf0, 0x21, 0x00


	//----- nvinfo : EIATTR_KPARAM_INFO
	.align		4
.L_97:
        /*0188*/ 	.byte	0x04, 0x17
        /*018a*/ 	.short	(.L_99 - .L_98)
.L_98:
        /*018c*/ 	.word	0x00000000
        /*0190*/ 	.short	0x0000
        /*0192*/ 	.short	0x0000
        /*0194*/ 	.byte	0x00, 0xf0, 0x21, 0x00


	//----- nvinfo : EIATTR_SPARSE_MMA_MASK
	.align		4
.L_99:
        /*0198*/ 	.byte	0x03, 0x50
        /*019a*/ 	.short	0x0000


	//----- nvinfo : EIATTR_MAXREG_COUNT
	.align		4
        /*019c*/ 	.byte	0x03, 0x1b
        /*019e*/ 	.short	0x00ff


	//----- nvinfo : EIATTR_NUM_BARRIERS
	.align		4
        /*01a0*/ 	.byte	0x02, 0x4c
        /*01a2*/ 	.byte	0x01
	.zero		1


	//----- nvinfo : EIATTR_MERCURY_ISA_VERSION
	.align		4
        /*01a4*/ 	.byte	0x03, 0x5f
        /*01a6*/ 	.short	0x0101


	//----- nvinfo : EIATTR_VRC_CTA_INIT_COUNT
	.align		4
        /*01a8*/ 	.byte	0x02, 0x4a
	.zero		1
	.zero		1


	//----- nvinfo : EIATTR_EXIT_INSTR_OFFSETS
	.align		4
        /*01ac*/ 	.byte	0x04, 0x1c
        /*01ae*/ 	.short	(.L_101 - .L_100)


	//   ....[0]....
.L_100:
        /*01b0*/ 	.word	0x000000f0


	//   ....[1]....
        /*01b4*/ 	.word	0x00002670


	//----- nvinfo : EIATTR_CRS_STACK_SIZE
	.align		4
.L_101:
        /*01b8*/ 	.byte	0x04, 0x1e
        /*01ba*/ 	.short	(.L_103 - .L_102)
.L_102:
        /*01bc*/ 	.word	0x00000000


	//----- nvinfo : EIATTR_CBANK_PARAM_SIZE
	.align		4
.L_103:
        /*01c0*/ 	.byte	0x03, 0x19
        /*01c2*/ 	.short	0x00c8


	//----- nvinfo : EIATTR_PARAM_CBANK
	.align		4
        /*01c4*/ 	.byte	0x04, 0x0a
        /*01c6*/ 	.short	(.L_105 - .L_104)
	.align		4
.L_104:
        /*01c8*/ 	.word	index@(.nv.constant0._Z44compute_fluxes_central_structure_cuda_singlelddddiPdPlS0_S_S_S_S_S0_S_S_S_S_S_S_S_S_S_S_S_)
        /*01cc*/ 	.short	0x0380
        /*01ce*/ 	.short	0x00c8


	//----- nvinfo : EIATTR_SW_WAR
	.align		4
.L_105:
        /*01d0*/ 	.byte	0x04, 0x36
        /*01d2*/ 	.short	(.L_107 - .L_106)
.L_106:
        /*01d4*/ 	.word	0x00000008
.L_107:


//--------------------- .nv.info._Z37compute_fluxes_central_structure_MeCoPdPlS0_S_S_S_S_S0_S_S_S_S_S_S_S_S_S_S_S_S_ --------------------------
	.section	.nv.info._Z37compute_fluxes_central_structure_MeCoPdPlS0_S_S_S_S_S0_S_S_S_S_S_S_S_S_S_S_S_S_,"",@"SHT_CUDA_INFO"
	.sectionflags	@""
	.align	4


	//----- nvinfo : EIATTR_CUDA_API_VERSION
	.align		4
        /*0000*/ 	.byte	0x04, 0x37
        /*0002*/ 	.short	(.L_109 - .L_108)
.L_108:
        /*0004*/ 	.word	0x00000082


	//----- nvinfo : EIATTR_KPARAM_INFO
	.align		4
.L_109:
        /*0008*/ 	.byte	0x04, 0x17
        /*000a*/ 	.short	(.L_111 - .L_110)
.L_110:
        /*000c*/ 	.word	0x00000000
        /*0010*/ 	.short	0x0013
        /*0012*/ 	.short	0x0098
        /*0014*/ 	.byte	0x00, 0xf5, 0x21, 0x00


	//----- nvinfo : EIATTR_KPARAM_INFO
	.align		4
.L_111:
        /*0018*/ 	.byte	0x04, 0x17
        /*001a*/ 	.short	(.L_113 - .L_112)
.L_112:
        /*001c*/ 	.word	0x00000000
        /*0020*/ 	.short	0x0012
        /*0022*/ 	.short	0x0090
        /*0024*/ 	.byte	0x00, 0xf5, 0x21, 0x00


	//----- nvinfo : EIATTR_KPARAM_INFO
	.align		4
.L_113:
        /*0028*/ 	.byte	0x04, 0x17
        /*002a*/ 	.short	(.L_115 - .L_114)
.L_114:
        /*002c*/ 	.word	0x00000000
        /*0030*/ 	.short	0x0011
        /*0032*/ 	.short	0x0088
        /*0034*/ 	.byte	0x00, 0xf5, 0x21, 0x00


	//----- nvinfo : EIATTR_KPARAM_INFO
	.align		4
.L_115:
        /*0038*/ 	.byte	0x04, 0x17
        /*003a*/ 	.short	(.L_117 - .L_116)
.L_116:
        /*003c*/ 	.word	0x00000000
        /*0040*/ 	.short	0x0010
        /*0042*/ 	.short	0x0080
        /*0044*/ 	.byte	0x00, 0xf5, 0x21, 0x00


	//----- nvinfo : EIATTR_KPARAM_INFO
	.align		4
.L_117:
        /*0048*/ 	.byte	0x04, 0x17
        /*004a*/ 	.short	(.L_119 - .L_118)
.L_118:
        /*004c*/ 	.word	0x00000000
        /*0050*/ 	.short	0x000f
        /*0052*/ 	.short	0x0078
        /*0054*/ 	.byte	0x00, 0xf5, 0x21, 0x00


	//----- nvinfo : EIATTR_KPARAM_INFO
	.align		4
.L_119:
        /*0058*/ 	.byte	0x04, 0x17
        /*005a*/ 	.short	(.L_121 - .L_120)
.L_120:
        /*005c*/ 	.word	0x00000000
        /*0060*/ 	.short	0x000e
        /*0062*/ 	.short	0x0070
        /*0064*/ 	.byte	0x00, 0xf5, 0x21, 0x00


	//----- nvinfo : EIATTR_KPARAM_INFO
	.align		4
.L_121:
        /*0068*/ 	.byte	0x04, 0x17
        /*006a*/ 	.short	(.L_123 - .L_122)
.L_122:
        /*006c*/ 	.word	0x00000000
        /*0070*/ 	.short	0x000d
        /*0072*/ 	.short	0x0068
        /*0074*/ 	.byte	0x00, 0xf5, 0x21, 0x00


	//----- nvinfo : EIATTR_KPARAM_INFO
	.align		4
.L_123:
        /*0078*/ 	.byte	0x04, 0x17
        /*007a*/ 	.short	(.L_125 - .L_124)
.L_124:
        /*007c*/ 	.word	0x00000000
        /*0080*/ 	.short	0x000c
        /*0082*/ 	.short	0x0060
        /*0084*/ 	.byte	0x00, 0xf5, 0x21, 0x00


	//----- nvinfo : EIATTR_KPARAM_INFO
	.align		4
.L_125:
        /*0088*/ 	.byte	0x04, 0x17
        /*008a*/ 	.short	(.L_127 - .L_126)
.L_126:
        /*008c*/ 	.word	0x00000000
        /*0090*/ 	.short	0x000b
        /*0092*/ 	.short	0x0058
        /*0094*/ 	.byte	0x00, 0xf5, 0x21, 0x00


	//----- nvinfo : EIATTR_KPARAM_INFO
	.align		4
.L_127:
        /*0098*/ 	.byte	0x04, 0x17
        /*009a*/ 	.short	(.L_129 - .L_128)
.L_128:
        /*009c*/ 	.word	0x00000000
        /*00a0*/ 	.short	0x000a
        /*00a2*/ 	.short	0x0050
        /*00a4*/ 	.byte	0x00, 0xf5, 0x21, 0x00


	//----- nvinfo : EIATTR_KPARAM_INFO
	.align		4
.L_129:
        /*00a8*/ 	.byte	0x04, 0x17
        /*00aa*/ 	.short	(.L_131 - .L_130)
.L_130:
        /*00ac*/ 	.word	0x00000000
        /*00b0*/ 	.short	0x0009
        /*00b2*/ 	.short	0x0048
        /*00b4*/ 	.byte	0x00, 0xf5, 0x21, 0x00


	//----- nvinfo : EIATTR_KPARAM_INFO
	.align		4
.L_131:
        /*00b8*/ 	.byte	0x04, 0x17
        /*00ba*/ 	.short	(.L_133 - .L_132)
.L_132:
        /*00bc*/ 	.word	0x00000000
        /*00c0*/ 	.short	0x0008
        /*00c2*/ 	.short	0x0040
        /*00c4*/ 	.byte	0x00, 0xf5, 0x21, 0x00


	//----- nvinfo : EIATTR_KPARAM_INFO
	.align		4
.L_133:
        /*00c8*/ 	.byte	0x04, 0x17
        /*00ca*/ 	.short	(.L_135 - .L_134)
.L_134:
        /*00cc*/ 	.word	0x00000000
        /*00d0*/ 	.short	0x0007
        /*00d2*/ 	.short	0x0038
        /*00d4*/ 	.byte	0x00, 0xf5, 0x21, 0x00


	//----- nvinfo : EIATTR_KPARAM_INFO
	.align		4
.L_135:
        /*00d8*/ 	.byte	0x04, 0x17
        /*00da*/ 	.short	(.L_137 - .L_136)
.L_136:
        /*00dc*/ 	.word	0x00000000
        /*00e0*/ 	.short	0x0006
        /*00e2*/ 	.short	0x0030
        /*00e4*/ 	.byte	0x00, 0xf5, 0x21, 0x00


	//----- nvinfo : EIATTR_KPARAM_INFO
	.align		4
.L_137:
        /*00e8*/ 	.byte	0x04, 0x17
        /*00ea*/ 	.short	(.L_139 - .L_138)
.L_138:
        /*00ec*/ 	.word	0x00000000
        /*00f0*/ 	.short	0x0005
        /*00f2*/ 	.short	0x0028
        /*00f4*/ 	.byte	0x00, 0xf5, 0x21, 0x00


	//----- nvinfo : EIATTR_KPARAM_INFO
	.align		4
.L_139:
        /*00f8*/ 	.byte	0x04, 0x17
        /*00fa*/ 	.short	(.L_141 - .L_140)
.L_140:
        /*00fc*/ 	.word	0x00000000
        /*0100*/ 	.short	0x0004
        /*0102*/ 	.short	0x0020
        /*0104*/ 	.byte	0x00, 0xf5, 0x21, 0x00


	//----- nvinfo : EIATTR_KPARAM_INFO
	.align		4
.L_141:
        /*0108*/ 	.byte	0x04, 0x17
        /*010a*/ 	.short	(.L_143 - .L_142)
.L_142:
        /*010c*/ 	.word	0x00000000
        /*0110*/ 	.short	0x0003
        /*0112*/ 	.short	0x0018
        /*0114*/ 	.byte	0x00, 0xf5, 0x21, 0x00


	//----- nvinfo : EIATTR_KPARAM_INFO
	.align		4
.L_143:
        /*0118*/ 	.byte	0x04, 0x17
        /*011a*/ 	.short	(.L_145 - .L_144)
.L_144:
        /*011c*/ 	.word	0x00000000
        /*0120*/ 	.short	0x0002
        /*0122*/ 	.short	0x0010
        /*0124*/ 	.byte	0x00, 0xf5, 0x21, 0x00


	//----- nvinfo : EIATTR_KPARAM_INFO
	.align		4
.L_145:
        /*0128*/ 	.byte	0x04, 0x17
        /*012a*/ 	.short	(.L_147 - .L_146)
.L_146:
        /*012c*/ 	.word	0x00000000
        /*0130*/ 	.short	0x0001
        /*0132*/ 	.short	0x0008
        /*0134*/ 	.byte	0x00, 0xf5, 0x21, 0x00


	//----- nvinfo : EIATTR_KPARAM_INFO
	.align		4
.L_147:
        /*0138*/ 	.byte	0x04, 0x17
        /*013a*/ 	.short	(.L_149 - .L_148)
.L_148:
        /*013c*/ 	.word	0x00000000
        /*0140*/ 	.short	0x0000
        /*0142*/ 	.short	0x0000
        /*0144*/ 	.byte	0x00, 0xf5, 0x21, 0x00


	//----- nvinfo : EIATTR_SPARSE_MMA_MASK
	.align		4
.L_149:
        /*0148*/ 	.byte	0x03, 0x50
        /*014a*/ 	.short	0x0000


	//----- nvinfo : EIATTR_MAXREG_COUNT
	.align		4
        /*014c*/ 	.byte	0x03, 0x1b
        /*014e*/ 	.short	0x00ff


	//----- nvinfo : EIATTR_NUM_BARRIERS
	.align		4
        /*0150*/ 	.byte	0x02, 0x4c
        /*0152*/ 	.byte	0x01
	.zero		1


	//----- nvinfo : EIATTR_MERCURY_ISA_VERSION
	.align		4
        /*0154*/ 	.byte	0x03, 0x5f
        /*0156*/ 	.short	0x0101


	//----- nvinfo : EIATTR_VRC_CTA_INIT_COUNT
	.align		4
        /*0158*/ 	.byte	0x02, 0x4a
	.zero		1
	.zero		1


	//----- nvinfo : EIATTR_EXIT_INSTR_OFFSETS
	.align		4
        /*015c*/ 	.byte	0x04, 0x1c
        /*015e*/ 	.short	(.L_151 - .L_150)


	//   ....[0]....
.L_150:
        /*0160*/ 	.word	0x00002770


	//----- nvinfo : EIATTR_CRS_STACK_SIZE
	.align		4
.L_151:
        /*0164*/ 	.byte	0x04, 0x1e
        /*0166*/ 	.short	(.L_153 - .L_152)
.L_152:
        /*0168*/ 	.word	0x00000000


	//----- nvinfo : EIATTR_CBANK_PARAM_SIZE
	.align		4
.L_153:
        /*016c*/ 	.byte	0x03, 0x19
        /*016e*/ 	.short	0x00a0


	//----- nvinfo : EIATTR_PARAM_CBANK
	.align		4
        /*0170*/ 	.byte	0x04, 0x0a
        /*0172*/ 	.short	(.L_155 - .L_154)
	.align		4
.L_154:
        /*0174*/ 	.word	index@(.nv.constant0._Z37compute_fluxes_central_structure_MeCoPdPlS0_S_S_S_S_S0_S_S_S_S_S_S_S_S_S_S_S_S_)
        /*0178*/ 	.short	0x0380
        /*017a*/ 	.short	0x00a0


	//----- nvinfo : EIATTR_SW_WAR
	.align		4
.L_155:
        /*017c*/ 	.byte	0x04, 0x36
        /*017e*/ 	.short	(.L_157 - .L_156)
.L_156:
        /*0180*/ 	.word	0x00000008
.L_157:


//--------------------- .nv.info._Z39compute_fluxes_central_structure_serialPdPlS0_S_S_S_S_S_S_S_S_S_S_S_S_S_S_S_S0_S_S_ --------------------------
	.section	.nv.info._Z39compute_fluxes_central_structure_serialPdPlS0_S_S_S_S_S_S_S_S_S_S_S_S_S_S_S_S0_S_S_,"",@"SHT_CUDA_INFO"
	.sectionflags	@""
	.align	4


	//----- nvinfo : EIATTR_CUDA_API_VERSION
	.align		4
        /*0000*/ 	.byte	0x04, 0x37
        /*0002*/ 	.short	(.L_159 - .L_158)
.L_158:
        /*0004*/ 	.word	0x00000082


	//----- nvinfo : EIATTR_KPARAM_INFO
	.align		4
.L_159:
        /*0008*/ 	.byte	0x04, 0x17
        /*000a*/ 	.short	(.L_161 - .L_160)
.L_160:
        /*000c*/ 	.word	0x00000000
        /*0010*/ 	.short	0x0014
        /*0012*/ 	.short	0x00a0
        /*0014*/ 	.byte	0x00, 0xf5, 0x21, 0x00


	//----- nvinfo : EIATTR_KPARAM_INFO
	.align		4
.L_161:
        /*0018*/ 	.byte	0x04, 0x17
        /*001a*/ 	.short	(.L_163 - .L_162)
.L_162:
        /*001c*/ 	.word	0x00000000
        /*0020*/ 	.short	0x0013
        /*0022*/ 	.short	0x0098
        /*0024*/ 	.byte	0x00, 0xf5, 0x21, 0x00


	//----- nvinfo : EIATTR_KPARAM_INFO
	.align		4
.L_163:
        /*0028*/ 	.byte	0x04, 0x17
        /*002a*/ 	.short	(.L_165 - .L_164)
.L_164:
        /*002c*/ 	.word	0x00000000
        /*0030*/ 	.short	0x0012
        /*0032*/ 	.short	0x0090
        /*0034*/ 	.byte	0x00, 0xf5, 0x21, 0x00


	//----- nvinfo : EIATTR_KPARAM_INFO
	.align		4
.L_165:
        /*0038*/ 	.byte	0x04, 0x17
        /*003a*/ 	.short	(.L_167 - .L_166)
.L_166:
        /*003c*/ 	.word	0x00000000
        /*0040*/ 	.short	0x0011
        /*0042*/ 	.short	0x0088
        /*0044*/ 	.byte	0x00, 0xf5, 0x21, 0x00


	//----- nvinfo : EIATTR_KPARAM_INFO
	.align		4
.L_167:
        /*0048*/ 	.byte	0x04, 0x17
        /*004a*/ 	.short	(.L_169 - .L_168)
.L_168:
        /*004c*/ 	.word	0x00000000
        /*0050*/ 	.short	0x0010
        /*0052*/ 	.short	0x0080
        /*0054*/ 	.byte	0x00, 0xf5, 0x21, 0x00


	//----- nvinfo : EIATTR_KPARAM_INFO
	.align		4
.L_169:
        /*0058*/ 	.byte	0x04, 0x17
        /*005a*/ 	.short	(.L_171 - .L_170)
.L_170:
        /*005c*/ 	.word	0x00000000
        /*0060*/ 	.short	0x000f
        /*0062*/ 	.short	0x0078
        /*0064*/ 	.byte	0x00, 0xf5, 0x21, 0x00


	//----- nvinfo : EIATTR_KPARAM_INFO
	.align		4
.L_171:
        /*0068*/ 	.byte	0x04, 0x17
        /*006a*/ 	.short	(.L_173 - .L_172)
.L_172:
        /*006c*/ 	.word	0x00000000
        /*0070*/ 	.short	0x000e
        /*0072*/ 	.short	0x0070
        /*0074*/ 	.byte	0x00, 0xf5, 0x21, 0x00


	//----- nvinfo : EIATTR_KPARAM_INFO
	.align		4
.L_173:
        /*0078*/ 	.byte	0x04, 0x17
        /*007a*/ 	.short	(.L_175 - .L_174)
.L_174:
        /*007c*/ 	.word	0x00000000
        /*0080*/ 	.short	0x000d
        /*0082*/ 	.short	0x0068
        /*0084*/ 	.byte	0x00, 0xf5, 0x21, 0x00


	//----- nvinfo : EIATTR_KPARAM_INFO
	.align		4
.L_175:
        /*0088*/ 	.byte	0x04, 0x17
        /*008a*/ 	.short	(.L_177 - .L_176)
.L_176:
        /*008c*/ 	.word	0x00000000
        /*0090*/ 	.short	0x000c
        /*0092*/ 	.short	0x0060
        /*0094*/ 	.byte	0x00, 0xf5, 0x21, 0x00


	//----- nvinfo : EIATTR_KPARAM_INFO
	.align		4
.L_177:
        /*0098*/ 	.byte	0x04, 0x17
        /*009a*/ 	.short	(.L_179 - .L_178)
.L_178:
        /*009c*/ 	.word	0x00000000
        /*00a0*/ 	.short	0x000b
        /*00a2*/ 	.short	0x0058
        /*00a4*/ 	.byte	0x00, 0xf5, 0x21, 0x00


	//----- nvinfo : EIATTR_KPARAM_INFO
	.align		4
.L_179:
        /*00a8*/ 	.byte	0x04, 0x17
        /*00aa*/ 	.short	(.L_181 - .L_180)
.L_180:
        /*00ac*/ 	.word	0x00000000
        /*00b0*/ 	.short	0x000a
        /*00b2*/ 	.short	0x0050
        /*00b4*/ 	.byte	0x00, 0xf5, 0x21, 0x00


	//----- nvinfo : EIATTR_KPARAM_INFO
	.align		4
.L_181:
        /*00b8*/ 	.byte	0x04, 0x17
        /*00ba*/ 	.short	(.L_183 - .L_182)
.L_182:
        /*00bc*/ 	.word	0x00000000
        /*00c0*/ 	.short	0x0009
        /*00c2*/ 	.short	0x0048
        /*00c4*/ 	.byte	0x00, 0xf5, 0x21, 0x00


	//----- nvinfo : EIATTR_KPARAM_INFO
	.align		4
.L_183:
        /*00c8*/ 	.byte	0x04, 0x17
        /*00ca*/ 	.short	(.L_185 - .L_184)
.L_184:
        /*00cc*/ 	.word	0x00000000
        /*00d0*/ 	.short	0x0008
        /*00d2*/ 	.short	0x0040
        /*00d4*/ 	.byte	0x00, 0xf5, 0x21, 0x00


	//----- nvinfo : EIATTR_KPARAM_INFO
	.align		4
.L_185:
        /*00d8*/ 	.byte	0x04, 0x17
        /*00da*/ 	.short	(.L_187 - .L_186)
.L_186:
        /*00dc*/ 	.word	0x00000000
        /*00e0*/ 	.short	0x0007
        /*00e2*/ 	.short	0x0038
        /*00e4*/ 	.byte	0x00, 0xf5, 0x21, 0x00


	//----- nvinfo : EIATTR_KPARAM_INFO
	.align		4
.L_187:
        /*00e8*/ 	.byte	0x04, 0x17
        /*00ea*/ 	.short	(.L_189 - .L_188)
.L_188:
        /*00ec*/ 	.word	0x00000000
        /*00f0*/ 	.short	0x0006
        /*00f2*/ 	.short	0x0030
        /*00f4*/ 	.byte	0x00, 0xf5, 0x21, 0x00


	//----- nvinfo : EIATTR_KPARAM_INFO
	.align		4
.L_189:
        /*00f8*/ 	.byte	0x04, 0x17
        /*00fa*/ 	.short	(.L_191 - .L_190)
.L_190:
        /*00fc*/ 	.word	0x00000000
        /*0100*/ 	.short	0x0005
        /*0102*/ 	.short	0x0028
        /*0104*/ 	.byte	0x00, 0xf5, 0x21, 0x00


	//----- nvinfo : EIATTR_KPARAM_INFO
	.align		4
.L_191:
        /*0108*/ 	.byte	0x04, 0x17
        /*010a*/ 	.short	(.L_193 - .L_192)
.L_192:
        /*010c*/ 	.word	0x00000000
        /*0110*/ 	.short	0x0004
        /*0112*/ 	.short	0x0020
        /*0114*/ 	.byte	0x00, 0xf5, 0x21, 0x00


	//----- nvinfo : EIATTR_KPARAM_INFO
	.align		4
.L_193:
        /*0118*/ 	.byte	0x04, 0x17
        /*011a*/ 	.short	(.L_195 - .L_194)
.L_194:
        /*011c*/ 	.word	0x00000000
        /*0120*/ 	.short	0x0003
        /*0122*/ 	.short	0x0018
        /*0124*/ 	.byte	0x00, 0xf5, 0x21, 0x00


	//----- nvinfo : EIATTR_KPARAM_INFO
	.align		4
.L_195:
        /*0128*/ 	.byte	0x04, 0x17
        /*012a*/ 	.short	(.L_197 - .L_196)
.L_196:
        /*012c*/ 	.word	0x00000000
        /*0130*/ 	.short	0x0002
        /*0132*/ 	.short	0x0010
        /*0134*/ 	.byte	0x00, 0xf5, 0x21, 0x00


	//----- nvinfo : EIATTR_KPARAM_INFO
	.align		4
.L_197:
        /*0138*/ 	.byte	0x04, 0x17
        /*013a*/ 	.short	(.L_199 - .L_198)
.L_198:
        /*013c*/ 	.word	0x00000000
        /*0140*/ 	.short	0x0001
        /*0142*/ 	.short	0x0008
        /*0144*/ 	.byte	0x00, 0xf5, 0x21, 0x00


	//----- nvinfo : EIATTR_KPARAM_INFO
	.align		4
.L_199:
        /*0148*/ 	.byte	0x04, 0x17
        /*014a*/ 	.short	(.L_201 - .L_200)
.L_200:
        /*014c*/ 	.word	0x00000000
        /*0150*/ 	.short	0x0000
        /*0152*/ 	.short	0x0000
        /*0154*/ 	.byte	0x00, 0xf5, 0x21, 0x00


	//----- nvinfo : EIATTR_SPARSE_MMA_MASK
	.align		4
.L_201:
        /*0158*/ 	.byte	0x03, 0x50
        /*015a*/ 	.short	0x0000


	//----- nvinfo : EIATTR_MAXREG_COUNT
	.align		4
        /*015c*/ 	.byte	0x03, 0x1b
        /*015e*/ 	.short	0x00ff


	//----- nvinfo : EIATTR_MERCURY_ISA_VERSION
	.align		4
        /*0160*/ 	.byte	0x03, 0x5f
        /*0162*/ 	.short	0x0101


	//----- nvinfo : EIATTR_VRC_CTA_INIT_COUNT
	.align		4
        /*0164*/ 	.byte	0x02, 0x4a
	.zero		1
	.zero		1


	//----- nvinfo : EIATTR_EXIT_INSTR_OFFSETS
	.align		4
        /*0168*/ 	.byte	0x04, 0x1c
        /*016a*/ 	.short	(.L_203 - .L_202)


	//   ....[0]....
.L_202:
        /*016c*/ 	.word	0x00002320


	//----- nvinfo : EIATTR_CRS_STACK_SIZE
	.align		4
.L_203:
        /*0170*/ 	.byte	0x04, 0x1e
        /*0172*/ 	.short	(.L_205 - .L_204)
.L_204:
        /*0174*/ 	.word	0x00000000


	//----- nvinfo : EIATTR_CBANK_PARAM_SIZE
	.align		4
.L_205:
        /*0178*/ 	.byte	0x03, 0x19
        /*017a*/ 	.short	0x00a8


	//----- nvinfo : EIATTR_PARAM_CBANK
	.align		4
        /*017c*/ 	.byte	0x04, 0x0a
        /*017e*/ 	.short	(.L_207 - .L_206)
	.align		4
.L_206:
        /*0180*/ 	.word	index@(.nv.constant0._Z39compute_fluxes_central_structure_serialPdPlS0_S_S_S_S_S_S_S_S_S_S_S_S_S_S_S_S0_S_S_)
        /*0184*/ 	.short	0x0380
        /*0186*/ 	.short	0x00a8


	//----- nvinfo : EIATTR_SW_WAR
	.align		4
.L_207:
        /*0188*/ 	.byte	0x04, 0x36
        /*018a*/ 	.short	(.L_209 - .L_208)
.L_208:
        /*018c*/ 	.word	0x00000008
.L_209:


//--------------------- .nv.info._Z37compute_fluxes_central_structure_CUDAlddddiPdPlS0_S_S_S_S_S0_S_S_S_S_S_S_S_S_S_S_S_ --------------------------
	.section	.nv.info._Z37compute_fluxes_central_structure_CUDAlddddiPdPlS0_S_S_S_S_S0_S_S_S_S_S_S_S_S_S_S_S_,"",@"SHT_CUDA_INFO"
	.sectionflags	@""
	.align	4


	//----- nvinfo : EIATTR_CUDA_API_VERSION
	.align		4
        /*0000*/ 	.byte	0x04, 0x37
        /*0002*/ 	.short	(.L_211 - .L_210)
.L_210:
        /*0004*/ 	.word	0x00000082


	//----- nvinfo : EIATTR_KPARAM_INFO
	.align		4
.L_211:
        /*0008*/ 	.byte	0x04, 0x17
        /*000a*/ 	.short	(.L_213 - .L_212)
.L_212:
        /*000c*/ 	.word	0x00000000
        /*0010*/ 	.short	0x0018
        /*0012*/ 	.short	0x00c0
        /*0014*/ 	.byte	0x00, 0xf5, 0x21, 0x00


	//----- nvinfo : EIATTR_KPARAM_INFO
	.align		4
.L_213:
        /*0018*/ 	.byte	0x04, 0x17
        /*001a*/ 	.short	(.L_215 - .L_214)
.L_214:
        /*001c*/ 	.word	0x00000000
        /*0020*/ 	.short	0x0017
        /*0022*/ 	.short	0x00b8
        /*0024*/ 	.byte	0x00, 0xf5, 0x21, 0x00


	//----- nvinfo : EIATTR_KPARAM_INFO
	.align		4
.L_215:
        /*0028*/ 	.byte	0x04, 0x17
        /*002a*/ 	.short	(.L_217 - .L_216)
.L_216:
        /*002c*/ 	.word	0x00000000
        /*0030*/ 	.short	0x0016
        /*0032*/ 	.short	0x00b0
        /*0034*/ 	.byte	0x00, 0xf5, 0x21, 0x00


	//----- nvinfo : EIATTR_KPARAM_INFO
	.align		4
.L_217:
        /*0038*/ 	.byte	0x04, 0x17
        /*003a*/ 	.short	(.L_219 - .L_218)
.L_218:
        /*003c*/ 	.word	0x00000000
        /*0040*/ 	.short	0x0015
        /*0042*/ 	.short	0x00a8
        /*0044*/ 	.byte	0x00, 0xf5, 0x21, 0x00


	//----- nvinfo : EIATTR_KPARAM_INFO
	.align		4
.L_219:
        /*0048*/ 	.byte	0x04, 0x17
        /*004a*/ 	.short	(.L_221 - .L_220)
.L_220:
        /*004c*/ 	.word	0x00000000
        /*0050*/ 	.short	0x0014
        /*0052*/ 	.short	0x00a0
        /*0054*/ 	.byte	0x00, 0xf5, 0x21, 0x00


	//----- nvinfo : EIATTR_KPARAM_INFO
	.align		4
.L_221:
        /*0058*/ 	.byte	0x04, 0x17
        /*005a*/ 	.short	(.L_223 - .L_222)
.L_222:
        /*005c*/ 	.word	0x00000000
        /*0060*/ 	.short	0x0013
        /*0062*/ 	.short	0x0098
        /*0064*/ 	.byte	0x00, 0xf5, 0x21, 0x00


	//----- nvinfo : EIATTR_KPARAM_INFO
	.align		4
.L_223:
        /*0068*/ 	.byte	0x04, 0x17
        /*006a*/ 	.short	(.L_225 - .L_224)
.L_224:
        /*006c*/ 	.word	0x00000000
        /*0070*/ 	.short	0x0012
        /*0072*/ 	.short	0x0090
        /*0074*/ 	.byte	0x00, 0xf5, 0x21, 0x00


	//----- nvinfo : EIATTR_KPARAM_INFO
	.align		4
.L_225:
        /*0078*/ 	.byte	0x04, 0x17
        /*007a*/ 	.short	(.L_227 - .L_226)
.L_226:
        /*007c*/ 	.word	0x00000000
        /*0080*/ 	.short	0x0011
        /*0082*/ 	.short	0x0088
        /*0084*/ 	.byte	0x00, 0xf5, 0x21, 0x00


	//----- nvinfo : EIATTR_KPARAM_INFO
	.align		4
.L_227:
        /*0088*/ 	.byte	0x04, 0x17
        /*008a*/ 	.short	(.L_229 - .L_228)
.L_228:
        /*008c*/ 	.word	0x00000000
        /*0090*/ 	.short	0x0010
        /*0092*/ 	.short	0x0080
        /*0094*/ 	.byte	0x00, 0xf5, 0x21, 0x00


	//----- nvinfo : EIATTR_KPARAM_INFO
	.align		4
.L_229:
        /*0098*/ 	.byte	0x04, 0x17
        /*009a*/ 	.short	(.L_231 - .L_230)
.L_230:
        /*009c*/ 	.word	0x00000000
        /*00a0*/ 	.short	0x000f
        /*00a2*/ 	.short	0x0078
        /*00a4*/ 	.byte	0x00, 0xf5, 0x21, 0x00


	//----- nvinfo : EIATTR_KPARAM_INFO
	.align		4
.L_231:
        /*00a8*/ 	.byte	0x04, 0x17
        /*00aa*/ 	.short	(.L_233 - .L_232)
.L_232:
        /*00ac*/ 	.word	0x00000000
        /*00b0*/ 	.short	0x000e
        /*00b2*/ 	.short	0x0070
        /*00b4*/ 	.byte	0x00, 0xf5, 0x21, 0x00


	//----- nvinfo : EIATTR_KPARAM_INFO
	.align		4
.L_233:
        /*00b8*/ 	.byte	0x04, 0x17
        /*00ba*/ 	.short	(.L_235 - .L_234)
.L_234:
        /*00bc*/ 	.word	0x00000000
        /*00c0*/ 	.short	0x000d
        /*00c2*/ 	.short	0x0068
        /*00c4*/ 	.byte	0x00, 0xf5, 0x21, 0x00


	//----- nvinfo : EIATTR_KPARAM_INFO
	.align		4
.L_235:
        /*00c8*/ 	.byte	0x04, 0x17
        /*00ca*/ 	.short	(.L_237 - .L_236)
.L_236:
        /*00cc*/ 	.word	0x00000000
        /*00d0*/ 	.short	0x000c
        /*00d2*/ 	.short	0x0060
        /*00d4*/ 	.byte	0x00, 0xf5, 0x21, 0x00


	//----- nvinfo : EIATTR_KPARAM_INFO
	.align		4
.L_237:
        /*00d8*/ 	.byte	0x04, 0x17
        /*00da*/ 	.short	(.L_239 - .L_238)
.L_238:
        /*00dc*/ 	.word	0x00000000
        /*00e0*/ 	.short	0x000b
        /*00e2*/ 	.short	0x0058
        /*00e4*/ 	.byte	0x00, 0xf5, 0x21, 0x00


	//----- nvinfo : EIATTR_KPARAM_INFO
	.align		4
.L_239:
        /*00e8*/ 	.byte	0x04, 0x17
        /*00ea*/ 	.short	(.L_241 - .L_240)
.L_240:
        /*00ec*/ 	.word	0x00000000
        /*00f0*/ 	.short	0x000a
        /*00f2*/ 	.short	0x0050
        /*00f4*/ 	.byte	0x00, 0xf5, 0x21, 0x00


	//----- nvinfo : EIATTR_KPARAM_INFO
	.align		4
.L_241:
        /*00f8*/ 	.byte	0x04, 0x17
        /*00fa*/ 	.short	(.L_243 - .L_242)
.L_242:
        /*00fc*/ 	.word	0x00000000
        /*0100*/ 	.short	0x0009
        /*0102*/ 	.short	0x0048
        /*0104*/ 	.byte	0x00, 0xf5, 0x21, 0x00


	//----- nvinfo : EIATTR_KPARAM_INFO
	.align		4
.L_243:
        /*0108*/ 	.byte	0x04, 0x17
        /*010a*/ 	.short	(.L_245 - .L_244)
.L_244:
        /*010c*/ 	.word	0x00000000
        /*0110*/ 	.short	0x0008
        /*0112*/ 	.short	0x0040
        /*0114*/ 	.byte	0x00, 0xf5, 0x21, 0x00


	//----- nvinfo : EIATTR_KPARAM_INFO
	.align		4
.L_245:
        /*0118*/ 	.byte	0x04, 0x17
        /*011a*/ 	.short	(.L_247 - .L_246)
.L_246:
        /*011c*/ 	.word	0x00000000
        /*0120*/ 	.short	0x0007
        /*0122*/ 	.short	0x0038
        /*0124*/ 	.byte	0x00, 0xf5, 0x21, 0x00


	//----- nvinfo : EIATTR_KPARAM_INFO
	.align		4
.L_247:
        /*0128*/ 	.byte	0x04, 0x17
        /*012a*/ 	.short	(.L_249 - .L_248)
.L_248:
        /*012c*/ 	.word	0x00000000
        /*0130*/ 	.short	0x0006
        /*0132*/ 	.short	0x0030
        /*0134*/ 	.byte	0x00, 0xf5, 0x21, 0x00


	//----- nvinfo : EIATTR_KPARAM_INFO
	.align		4
.L_249:
        /*0138*/ 	.byte	0x04, 0x17
        /*013a*/ 	.short	(.L_251 - .L_250)
.L_250:
        /*013c*/ 	.word	0x00000000
        /*0140*/ 	.short	0x0005
        /*0142*/ 	.short	0x0028
        /*0144*/ 	.byte	0x00, 0xf0, 0x11, 0x00


	//----- nvinfo : EIATTR_KPARAM_INFO
	.align		4
.L_251:
        /*0148*/ 	.byte	0x04, 0x17
        /*014a*/ 	.short	(.L_253 - .L_252)
.L_252:
        /*014c*/ 	.word	0x00000000
        /*0150*/ 	.short	0x0004
        /*0152*/ 	.short	0x0020
        /*0154*/ 	.byte	0x00, 0xf0, 0x21, 0x00


	//----- nvinfo : EIATTR_KPARAM_INFO
	.align		4
.L_253:
        /*0158*/ 	.byte	0x04, 0x17
        /*015a*/ 	.short	(.L_255 - .L_254)
.L_254:
        /*015c*/ 	.word	0x00000000
        /*0160*/ 	.short	0x0003
        /*0162*/ 	.short	0x0018
        /*0164*/ 	.byte	0x00, 0xf0, 0x21, 0x00


	//----- nvinfo : EIATTR_KPARAM_INFO
	.align		4
.L_255:
        /*0168*/ 	.byte	0x04, 0x17
        /*016a*/ 	.short	(.L_257 - .L_256)
.L_256:
        /*016c*/ 	.word	0x00000000
        /*0170*/ 	.short	0x0002
        /*0172*/ 	.short	0x0010
        /*0174*/ 	.byte	0x00, 0xf0, 0x21, 0x00


	//----- nvinfo : EIATTR_KPARAM_INFO
	.align		4
.L_257:
        /*0178*/ 	.byte	0x04, 0x17
        /*017a*/ 	.short	(.L_259 - .L_258)
.L_258:
        /*017c*/ 	.word	0x00000000
        /*0180*/ 	.short	0x0001
        /*0182*/ 	.short	0x0008
        /*0184*/ 	.byte	0x00, 0xf0, 0x21, 0x00


	//----- nvinfo : EIATTR_KPARAM_INFO
	.align		4
.L_259:
        /*0188*/ 	.byte	0x04, 0x17
        /*018a*/ 	.short	(.L_261 - .L_260)
.L_260:
        /*018c*/ 	.word	0x00000000
        /*0190*/ 	.short	0x0000
        /*0192*/ 	.short	0x0000
        /*0194*/ 	.byte	0x00, 0xf0, 0x21, 0x00


	//----- nvinfo : EIATTR_SPARSE_MMA_MASK
	.align		4
.L_261:
        /*0198*/ 	.byte	0x03, 0x50
        /*019a*/ 	.short	0x0000


	//----- nvinfo : EIATTR_MAXREG_COUNT
	.align		4
        /*019c*/ 	.byte	0x03, 0x1b
        /*019e*/ 	.short	0x00ff


	//----- nvinfo : EIATTR_MERCURY_ISA_VERSION
	.align		4
        /*01a0*/ 	.byte	0x03, 0x5f
        /*01a2*/ 	.short	0x0101


	//----- nvinfo : EIATTR_VRC_CTA_INIT_COUNT
	.align		4
        /*01a4*/ 	.byte	0x02, 0x4a
	.zero		1
	.zero		1


	//----- nvinfo : EIATTR_EXIT_INSTR_OFFSETS
	.align		4
        /*01a8*/ 	.byte	0x04, 0x1c
        /*01aa*/ 	.short	(.L_263 - .L_262)


	//   ....[0]....
.L_262:
        /*01ac*/ 	.word	0x000000e0


	//   ....[1]....
        /*01b0*/ 	.word	0x000025d0


	//----- nvinfo : EIATTR_CRS_STACK_SIZE
	.align		4
.L_263:
        /*01b4*/ 	.byte	0x04, 0x1e
        /*01b6*/ 	.short	(.L_265 - .L_264)
.L_264:
        /*01b8*/ 	.word	0x00000000


	//----- nvinfo : EIATTR_CBANK_PARAM_SIZE
	.align		4
.L_265:
        /*01bc*/ 	.byte	0x03, 0x19
        /*01be*/ 	.short	0x00c8


	//----- nvinfo : EIATTR_PARAM_CBANK
	.align		4
        /*01c0*/ 	.byte	0x04, 0x0a
        /*01c2*/ 	.short	(.L_267 - .L_266)
	.align		4
.L_266:
        /*01c4*/ 	.word	index@(.nv.constant0._Z37compute_fluxes_central_structure_CUDAlddddiPdPlS0_S_S_S_S_S0_S_S_S_S_S_S_S_S_S_S_S_)
        /*01c8*/ 	.short	0x0380
        /*01ca*/ 	.short	0x00c8


	//----- nvinfo : EIATTR_SW_WAR
	.align		4
.L_267:
        /*01cc*/ 	.byte	0x04, 0x36
        /*01ce*/ 	.short	(.L_269 - .L_268)
.L_268:
        /*01d0*/ 	.word	0x00000008
.L_269:


//--------------------- .nv.callgraph             --------------------------
	.section	.nv.callgraph,"",@"SHT_CUDA_CALLGRAPH"
	.align	4
	.sectionentsize	8
	.align		4
        /*0000*/ 	.word	0x00000000
	.align		4
        /*0004*/ 	.word	0xffffffff
	.align		4
        /*0008*/ 	.word	0x00000000
	.align		4
        /*000c*/ 	.word	0xfffffffe
	.align		4
        /*0010*/ 	.word	0x00000000
	.align		4
        /*0014*/ 	.word	0xfffffffd
	.align		4
        /*0018*/ 	.word	0x00000000
	.align		4
        /*001c*/ 	.word	0xfffffffc


//--------------------- .text._Z44compute_fluxes_central_structure_cuda_singlelddddiPdPlS0_S_S_S_S_S0_S_S_S_S_S_S_S_S_S_S_S_ --------------------------
	.section	.text._Z44compute_fluxes_central_structure_cuda_singlelddddiPdPlS0_S_S_S_S_S0_S_S_S_S_S_S_S_S_S_S_S_,"ax",@progbits
	.align	128
        .global         _Z44compute_fluxes_central_structure_cuda_singlelddddiPdPlS0_S_S_S_S_S0_S_S_S_S_S_S_S_S_S_S_S_
        .type           _Z44compute_fluxes_central_structure_cuda_singlelddddiPdPlS0_S_S_S_S_S0_S_S_S_S_S_S_S_S_S_S_S_,@function
        .size           _Z44compute_fluxes_central_structure_cuda_singlelddddiPdPlS0_S_S_S_S_S0_S_S_S_S_S_S_S_S_S_S_S_,(.L_x_204 - _Z44compute_fluxes_central_structure_cuda_singlelddddiPdPlS0_S_S_S_S_S0_S_S_S_S_S_S_S_S_S_S_S_)
        .other          _Z44compute_fluxes_central_structure_cuda_singlelddddiPdPlS0_S_S_S_S_S0_S_S_S_S_S_S_S_S_S_S_S_,@"STO_CUDA_ENTRY STV_DEFAULT"
_Z44compute_fluxes_central_structure_cuda_singlelddddiPdPlS0_S_S_S_S_S0_S_S_S_S_S_S_S_S_S_S_S_:
.text._Z44compute_fluxes_central_structure_cuda_singlelddddiPdPlS0_S_S_S_S_S0_S_S_S_S_S_S_S_S_S_S_S_:
[----:B------:R-:W-:Y:S01]  /*0000*/  LDC R1, c[0x0][0x37c] ;  /* 0x0000df00ff017b82 */ /* 0x000fe20000000800 */
[----:B------:R-:W0:Y:S01]  /*0010*/  S2R R2, SR_TID.X ;  /* 0x0000000000027919 */ /* 0x000e220000002100 */
[----:B------:R-:W0:Y:S06]  /*0020*/  LDCU UR7, c[0x0][0x360] ;  /* 0x00006c00ff0777ac */ /* 0x000e2c0008000800 */
[----:B------:R-:W-:Y:S01]  /*0030*/  S2UR UR4, SR_CTAID.X ;  /* 0x00000000000479c3 */ /* 0x000fe20000002500 */
[----:B------:R-:W0:Y:S01]  /*0040*/  S2R R3, SR_TID.Y ;  /* 0x0000000000037919 */ /* 0x000e220000002200 */
[----:B------:R-:W1:Y:S01]  /*0050*/  LDCU UR6, c[0x0][0x370] ;  /* 0x00006e00ff0677ac */ /* 0x000e620008000800 */
[----:B------:R-:W2:Y:S05]  /*0060*/  LDCU.64 UR8, c[0x0][0x380] ;  /* 0x00007000ff0877ac */ /* 0x000eaa0008000a00 */
[----:B------:R-:W1:Y:S08]  /*0070*/  S2UR UR5, SR_CTAID.Y ;  /* 0x00000000000579c3 */ /* 0x000e700000002600 */
[----:B------:R-:W3:Y:S01]  /*0080*/  LDC R0, c[0x0][0x364] ;  /* 0x0000d900ff007b82 */ /* 0x000ee20000000800 */
[----:B-1----:R-:W-:Y:S01]  /*0090*/  UIMAD UR4, UR5, UR6, UR4 ;  /* 0x00000006050472a4 */ /* 0x002fe2000f8e0204 */
[----:B0-----:R-:W-:-:S02]  /*00a0*/  IMAD R2, R3, UR7, R2 ;  /* 0x0000000703027c24 */ /* 0x001fc4000f8e0202 */
[----:B---3--:R-:W-:-:S04]  /*00b0*/  IMAD R3, R0, UR7, RZ ;  /* 0x0000000700037c24 */ /* 0x008fc8000f8e02ff */
[----:B------:R-:W-:-:S05]  /*00c0*/  IMAD R4, R3, UR4, R2 ;  /* 0x0000000403047c24 */ /* 0x000fca000f8e0202 */
[----:B--2---:R-:W-:-:S04]  /*00d0*/  ISETP.GE.U32.AND P0, PT, R4, UR8, PT ;  /* 0x0000000804007c0c */ /* 0x004fc8000bf06070 */
[----:B------:R-:W-:-:S13]  /*00e0*/  ISETP.GE.AND.EX P0, PT, RZ, UR9, PT, P0 ;  /* 0x00000009ff007c0c */ /* 0x000fda000bf06300 */
[----:B------:R-:W-:Y:S05]  /*00f0*/  @P0 EXIT ;  /* 0x000000000000094d */ /* 0x000fea0003800000 */
[----:B------:R-:W0:Y:S01]  /*0100*/  S2UR UR5, SR_CgaCtaId ;  /* 0x00000000000579c3 */ /* 0x000e220000008800 */
[----:B------:R-:W1:Y:S01]  /*0110*/  LDCU.64 UR16, c[0x0][0x3e8] ;  /* 0x00007d00ff1077ac */ /* 0x000e620008000a00 */
[C---:B------:R-:W-:Y:S01]  /*0120*/  IMAD.SHL.U32 R22, R4.reuse, 0x8, RZ ;  /* 0x0000000804167824 */ /* 0x040fe200078e00ff */
[----:B------:R-:W-:Y:S01]  /*0130*/  SHF.R.U32.HI R0, RZ, 0x1d, R4 ;  /* 0x0000001dff007819 */ /* 0x000fe20000011604 */
[----:B------:R-:W-:Y:S01]  /*0140*/  BSSY.RECONVERGENT B0, `(.L_x_0) ;  /* 0x000020e000007945 */ /* 0x000fe20003800200 */
[----:B------:R-:W2:Y:S01]  /*0150*/  LDCU.64 UR18, c[0x0][0x3b0] ;  /* 0x00007600ff1277ac */ /* 0x000ea20008000a00 */
[C---:B------:R-:W-:Y:S02]  /*0160*/  IMAD R5, R4.reuse, 0x3, RZ ;  /* 0x0000000304057824 */ /* 0x040fe400078e02ff */
[----:B------:R-:W3:Y:S01]  /*0170*/  LDC.64 R20, c[0x0][0x388] ;  /* 0x0000e200ff147b82 */ /* 0x000ee20000000a00 */
[----:B------:R-:W-:Y:S01]  /*0180*/  UMOV UR4, 0x400 ;  /* 0x0000040000047882 */ /* 0x000fe20000000000 */
[----:B------:R-:W-:Y:S01]  /*0190*/  IMAD R6, R4, 0x6, RZ ;  /* 0x0000000604067824 */ /* 0x000fe200078e02ff */
[----:B------:R-:W4:Y:S01]  /*01a0*/  LDCU.64 UR6, c[0x0][0x358] ;  /* 0x00006b00ff0677ac */ /* 0x000f220008000a00 */
[----:B------:R-:W-:Y:S01]  /*01b0*/  IMAD.MOV.U32 R7, RZ, RZ, RZ ;  /* 0x000000ffff077224 */ /* 0x000fe200078e00ff */
[----:B------:R-:W3:Y:S01]  /*01c0*/  LDCU.64 UR30, c[0x0][0x390] ;  /* 0x00007200ff1e77ac */ /* 0x000ee20008000a00 */
[C---:B-1----:R-:W-:Y:S01]  /*01d0*/  IADD3 R24, P0, PT, R22.reuse, UR16, RZ ;  /* 0x0000001016187c10 */ /* 0x042fe2000ff1e0ff */
[----:B------:R-:W1:Y:S01]  /*01e0*/  LDCU.64 UR32, c[0x0][0x388] ;  /* 0x00007100ff2077ac */ /* 0x000e620008000a00 */
[----:B--2---:R-:W-:Y:S01]  /*01f0*/  IADD3 R22, P1, PT, R22, UR18, RZ ;  /* 0x0000001216167c10 */ /* 0x004fe2000ff3e0ff */
[----:B0-----:R-:W-:Y:S01]  /*0200*/  ULEA UR4, UR5, UR4, 0x18 ;  /* 0x0000000405047291 */ /* 0x001fe2000f8ec0ff */
[C---:B------:R-:W-:Y:S01]  /*0210*/  IADD3.X R25, PT, PT, R0.reuse, UR17, RZ, P0, !PT ;  /* 0x0000001100197c10 */ /* 0x040fe200087fe4ff */
[----:B------:R-:W0:Y:S01]  /*0220*/  LDCU.64 UR22, c[0x0][0x3a0] ;  /* 0x00007400ff1677ac */ /* 0x000e220008000a00 */
[----:B------:R-:W-:-:S03]  /*0230*/  IADD3.X R23, PT, PT, R0, UR19, RZ, P1, !PT ;  /* 0x0000001300177c10 */ /* 0x000fc60008ffe4ff */
[----:B------:R-:W-:Y:S01]  /*0240*/  LEA R54, R2, UR4, 0x3 ;  /* 0x0000000402367c11 */ /* 0x000fe2000f8e18ff */
[----:B------:R-:W2:Y:S01]  /*0250*/  LDCU.64 UR24, c[0x0][0x398] ;  /* 0x00007300ff1877ac */ /* 0x000ea20008000a00 */
[----:B---3--:R-:W-:Y:S01]  /*0260*/  DMUL R20, R20, 0.5 ;  /* 0x3fe0000014147828 */ /* 0x008fe20000000000 */
[----:B------:R-:W3:Y:S01]  /*0270*/  LDCU UR20, c[0x0][0x3a8] ;  /* 0x00007500ff1477ac */ /* 0x000ee20008000800 */
[----:B------:R-:W0:Y:S01]  /*0280*/  LDCU.64 UR26, c[0x0][0x3d8] ;  /* 0x00007b00ff1a77ac */ /* 0x000e220008000a00 */
[----:B------:R-:W0:Y:S01]  /*0290*/  LDCU.128 UR8, c[0x0][0x3f0] ;  /* 0x00007e00ff0877ac */ /* 0x000e220008000c00 */
[----:B-12-4-:R-:W0:Y:S07]  /*02a0*/  LDCU.128 UR12, c[0x0][0x400] ;  /* 0x00008000ff0c77ac */ /* 0x016e2e0008000c00 */
.L_x_39:
[----:B-1----:R-:W1:Y:S08]  /*02b0*/  LDC.64 R18, c[0x0][0x3b8] ;  /* 0x0000ee00ff127b82 */ /* 0x002e700000000a00 */
[----:B------:R-:W2:Y:S08]  /*02c0*/  LDC.64 R26, c[0x0][0x408] ;  /* 0x00010200ff1a7b82 */ /* 0x000eb00000000a00 */
[----:B------:R-:W4:Y:S01]  /*02d0*/  LDC.64 R8, c[0x0][0x410] ;  /* 0x00010400ff087b82 */ /* 0x000f220000000a00 */
[----:B-1----:R-:W-:-:S07]  /*02e0*/  IMAD.WIDE R18, R5, 0x8, R18 ;  /* 0x0000000805127825 */ /* 0x002fce00078e0212 */
[----:B0-----:R-:W1:Y:S01]  /*02f0*/  LDC.64 R10, c[0x0][0x418] ;  /* 0x00010600ff0a7b82 */ /* 0x001e620000000a00 */
[----:B------:R-:W3:Y:S01]  /*0300*/  LDG.E.64 R18, desc[UR6][R18.64] ;  /* 0x0000000612127981 */ /* 0x000ee2000c1e1b00 */
[----:B--2---:R-:W-:-:S06]  /*0310*/  IMAD.WIDE R26, R5, 0x8, R26 ;  /* 0x00000008051a7825 */ /* 0x004fcc00078e021a */
[----:B------:R-:W2:Y:S01]  /*0320*/  LDC.64 R28, c[0x0][0x400] ;  /* 0x00010000ff1c7b82 */ /* 0x000ea20000000a00 */
[----:B------:R-:W4:Y:S07]  /*0330*/  LDG.E.64 R26, desc[UR6][R26.64] ;  /* 0x000000061a1a7981 */ /* 0x000f2e000c1e1b00 */
[----:B------:R-:W0:Y:S08]  /*0340*/  LDC.64 R30, c[0x0][0x3f8] ;  /* 0x0000fe00ff1e7b82 */ /* 0x000e300000000a00 */
[----:B------:R-:W1:Y:S01]  /*0350*/  LDC.64 R16, c[0x0][0x3f0] ;  /* 0x0000fc00ff107b82 */ /* 0x000e620000000a00 */
[----:B--2---:R-:W-:-:S07]  /*0360*/  IMAD.WIDE R28, R5, 0x8, R28 ;  /* 0x00000008051c7825 */ /* 0x004fce00078e021c */
[----:B------:R-:W2:Y:S01]  /*0370*/  LDC.64 R34, c[0x0][0x390] ;  /* 0x0000e400ff227b82 */ /* 0x000ea20000000a00 */
[----:B------:R-:W5:Y:S01]  /*0380*/  LDG.E.64 R28, desc[UR6][R28.64] ;  /* 0x000000061c1c7981 */ /* 0x000f62000c1e1b00 */
[----:B0-----:R-:W-:-:S06]  /*0390*/  IMAD.WIDE R30, R5, 0x8, R30 ;  /* 0x00000008051e7825 */ /* 0x001fcc00078e021e */
[----:B------:R-:W5:Y:S01]  /*03a0*/  LDG.E.64 R30, desc[UR6][R30.64] ;  /* 0x000000061e1e7981 */ /* 0x000f62000c1e1b00 */
[----:B-1----:R-:W-:-:S06]  /*03b0*/  IMAD.WIDE R16, R5, 0x8, R16 ;  /* 0x0000000805107825 */ /* 0x002fcc00078e0210 */
[----:B------:R-:W5:Y:S01]  /*03c0*/  LDG.E.64 R16, desc[UR6][R16.64] ;  /* 0x0000000610107981 */ /* 0x000f62000c1e1b00 */
[----:B---3--:R-:W-:-:S13]  /*03d0*/  ISETP.GT.AND P0, PT, R18, -0x1, PT ;  /* 0xffffffff1200780c */ /* 0x008fda0003f04270 */
[----:B------:R-:W0:Y:S01]  /*03e0*/  @!P0 LDC.64 R12, c[0x0][0x420] ;  /* 0x00010800ff0c8b82 */ /* 0x000e220000000a00 */
[C---:B------:R-:W-:Y:S01]  /*03f0*/  @!P0 IMAD.SHL.U32 R33, R18.reuse, 0x8, RZ ;  /* 0x0000000812218824 */ /* 0x040fe200078e00ff */
[----:B------:R-:W-:-:S04]  /*0400*/  @!P0 SHF.L.U64.HI R0, R18, 0x3, R19 ;  /* 0x0000000312008819 */ /* 0x000fc80000010213 */
[----:B------:R-:W-:Y:S02]  /*0410*/  @!P0 LOP3.LUT R33, R33, 0xfffffff8, RZ, 0xc, !PT ;  /* 0xfffffff821218812 */ /* 0x000fe400078e0cff */
[----:B------:R-:W-:Y:S02]  /*0420*/  @!P0 LOP3.LUT R0, R0, 0x3, RZ, 0xc, !PT ;  /* 0x0000000300008812 */ /* 0x000fe400078e0cff */
[C---:B----4-:R-:W-:Y:S02]  /*0430*/  @!P0 IADD3 R8, P1, PT, R33.reuse, R8, RZ ;  /* 0x0000000821088210 */ /* 0x050fe40007f3e0ff */
[----:B------:R-:W-:-:S03]  /*0440*/  @!P0 IADD3 R10, P2, PT, R33, R10, RZ ;  /* 0x0000000a210a8210 */ /* 0x000fc60007f5e0ff */
[C---:B------:R-:W-:Y:S02]  /*0450*/  @!P0 IMAD.X R9, R0.reuse, 0x1, R9, P1 ;  /* 0x0000000100098824 */ /* 0x040fe400008e0609 */
[----:B------:R-:W-:-:S03]  /*0460*/  @!P0 IMAD.X R11, R0, 0x1, R11, P2 ;  /* 0x00000001000b8824 */ /* 0x000fc600010e060b */
[----:B------:R1:W5:Y:S01]  /*0470*/  @!P0 LDG.E.64 R14, desc[UR6][R8.64] ;  /* 0x00000006080e8981 */ /* 0x000362000c1e1b00 */
[----:B0-----:R-:W-:-:S03]  /*0480*/  @!P0 IADD3 R32, P3, PT, R33, R12, RZ ;  /* 0x0000000c21208210 */ /* 0x001fc60007f7e0ff */
[----:B------:R1:W5:Y:S02]  /*0490*/  @!P0 LDG.E.64 R36, desc[UR6][R10.64] ;  /* 0x000000060a248981 */ /* 0x000364000c1e1b00 */
[----:B------:R-:W-:-:S06]  /*04a0*/  @!P0 IMAD.X R33, R0, 0x1, R13, P3 ;  /* 0x0000000100218824 */ /* 0x000fcc00018e060d */
[----:B------:R-:W5:Y:S01]  /*04b0*/  @!P0 LDG.E.64 R32, desc[UR6][R32.64] ;  /* 0x0000000620208981 */ /* 0x000f62000c1e1b00 */
[----:B------:R-:W-:Y:S01]  /*04c0*/  BSSY.RECONVERGENT B1, `(.L_x_1) ;  /* 0x0000017000017945 */ /* 0x000fe20003800200 */
[----:B------:R-:W-:Y:S02]  /*04d0*/  @!P0 IMAD.MOV.U32 R38, RZ, RZ, R26 ;  /* 0x000000ffff268224 */ /* 0x000fe400078e001a */
[----:B------:R-:W-:Y:S01]  /*04e0*/  @!P0 IMAD.MOV.U32 R39, RZ, RZ, R27 ;  /* 0x000000ffff278224 */ /* 0x000fe200078e001b */
[----:B-12---:R-:W-:Y:S06]  /*04f0*/  @!P0 BRA `(.L_x_2) ;  /* 0x00000000004c8947 */ /* 0x006fec0003800000 */
[----:B------:R-:W0:Y:S02]  /*0500*/  LDC.64 R8, c[0x0][0x3c0] ;  /* 0x0000f000ff087b82 */ /* 0x000e240000000a00 */
[----:B0-----:R-:W-:-:S06]  /*0510*/  IMAD.WIDE R8, R5, 0x8, R8 ;  /* 0x0000000805087825 */ /* 0x001fcc00078e0208 */
[----:B------:R-:W2:Y:S02]  /*0520*/  LDG.E R9, desc[UR6][R8.64] ;  /* 0x0000000608097981 */ /* 0x000ea4000c1e1900 */
[----:B--2---:R-:W-:-:S05]  /*0530*/  IMAD R11, R18, 0x3, R9 ;  /* 0x00000003120b7824 */ /* 0x004fca00078e0209 */
[C---:B------:R-:W-:Y:S02]  /*0540*/  SHF.L.U32 R38, R11.reuse, 0x3, RZ ;  /* 0x000000030b267819 */ /* 0x040fe400000006ff */
[----:B------:R-:W-:Y:S02]  /*0550*/  SHF.R.S32.HI R0, RZ, 0x1f, R11 ;  /* 0x0000001fff007819 */ /* 0x000fe4000001140b */
[C---:B-----5:R-:W-:Y:S02]  /*0560*/  IADD3 R14, P0, PT, R38.reuse, UR8, RZ ;  /* 0x00000008260e7c10 */ /* 0x060fe4000ff1e0ff */
[C---:B------:R-:W-:Y:S02]  /*0570*/  IADD3 R36, P1, PT, R38.reuse, UR10, RZ ;  /* 0x0000000a26247c10 */ /* 0x040fe4000ff3e0ff */
[----:B------:R-:W-:Y:S02]  /*0580*/  IADD3 R32, P2, PT, R38, UR12, RZ ;  /* 0x0000000c26207c10 */ /* 0x000fe4000ff5e0ff */
[----:B------:R-:W-:-:S02]  /*0590*/  SHF.L.U64.HI R0, R11, 0x3, R0 ;  /* 0x000000030b007819 */ /* 0x000fc40000010200 */
[----:B------:R-:W-:Y:S02]  /*05a0*/  IADD3 R38, P3, PT, R38, UR14, RZ ;  /* 0x0000000e26267c10 */ /* 0x000fe4000ff7e0ff */
[C---:B------:R-:W-:Y:S02]  /*05b0*/  IADD3.X R15, PT, PT, R0.reuse, UR9, RZ, P0, !PT ;  /* 0x00000009000f7c10 */ /* 0x040fe400087fe4ff */
[C---:B------:R-:W-:Y:S02]  /*05c0*/  IADD3.X R37, PT, PT, R0.reuse, UR11, RZ, P1, !PT ;  /* 0x0000000b00257c10 */ /* 0x040fe40008ffe4ff */
[C---:B------:R-:W-:Y:S02]  /*05d0*/  IADD3.X R33, PT, PT, R0.reuse, UR13, RZ, P2, !PT ;  /* 0x0000000d00217c10 */ /* 0x040fe400097fe4ff */
[----:B------:R-:W-:Y:S01]  /*05e0*/  IADD3.X R39, PT, PT, R0, UR15, RZ, P3, !PT ;  /* 0x0000000f00277c10 */ /* 0x000fe20009ffe4ff */
[----:B------:R-:W5:Y:S04]  /*05f0*/  LDG.E.64 R14, desc[UR6][R14.64] ;  /* 0x000000060e0e7981 */ /* 0x000f68000c1e1b00 */
[----:B------:R-:W5:Y:S04]  /*0600*/  LDG.E.64 R36, desc[UR6][R36.64] ;  /* 0x0000000624247981 */ /* 0x000f68000c1e1b00 */
[----:B------:R-:W5:Y:S04]  /*0610*/  LDG.E.64 R32, desc[UR6][R32.64] ;  /* 0x0000000620207981 */ /* 0x000f68000c1e1b00 */
[----:B------:R-:W5:Y:S02]  /*0620*/  LDG.E.64 R38, desc[UR6][R38.64] ;  /* 0x0000000626267981 */ /* 0x000f64000c1e1b00 */
.L_x_2:
[----:B------:R-:W-:Y:S05]  /*0630*/  BSYNC.RECONVERGENT B1 ;  /* 0x0000000000017941 */ /* 0x000fea0003800200 */
.L_x_1:
[----:B-----5:R-:W-:Y:S01]  /*0640*/  DADD R10, -R38, R14 ;  /* 0x00000000260a7229 */ /* 0x020fe2000000010e */
[----:B------:R-:W-:Y:S01]  /*0650*/  ISETP.NE.AND P2, PT, RZ, UR20, PT ;  /* 0x00000014ff007c0c */ /* 0x000fe2000bf45270 */
[----:B------:R-:W-:Y:S01]  /*0660*/  DADD R8, R16, -R26 ;  /* 0x0000000010087229 */ /* 0x000fe2000000081a */
[----:B------:R-:W-:Y:S01]  /*0670*/  VIADD R7, R7, 0x1 ;  /* 0x0000000107077836 */ /* 0x000fe20000000000 */
[----:B------:R-:W-:Y:S04]  /*0680*/  BSSY.RECONVERGENT B1, `(.L_x_3) ;  /* 0x00001b5000017945 */ /* 0x000fe80003800200 */
[----:B------:R-:W-:Y:S01]  /*0690*/  DSETP.GEU.AND P0, PT, |R10|, R34, PT ;  /* 0x000000220a00722a */ /* 0x000fe20003f0e200 */
[----:B------:R-:W-:-:S05]  /*06a0*/  ISETP.NE.AND P1, PT, R7, 0x3, PT ;  /* 0x000000030700780c */ /* 0x000fca0003f25270 */
[----:B------:R-:W-:Y:S01]  /*06b0*/  DSETP.LT.AND P0, PT, |R8|, R34, !P0 ;  /* 0x000000220800722a */ /* 0x000fe20004701200 */
[----:B------:R-:W-:-:S13]  /*06c0*/  CS2R R8, SRZ ;  /* 0x0000000000087805 */ /* 0x000fda000001ff00 */
[----:B------:R-:W-:Y:S05]  /*06d0*/  @P0 BRA P2, `(.L_x_4) ;  /* 0x0000001800bc0947 */ /* 0x000fea0001000000 */
[----:B------:R-:W0:Y:S02]  /*06e0*/  LDC.64 R40, c[0x0][0x3c8] ;  /* 0x0000f200ff287b82 */ /* 0x000e240000000a00 */
[----:B0-----:R-:W-:-:S05]  /*06f0*/  IMAD.WIDE R40, R6, 0x8, R40 ;  /* 0x0000000806287825 */ /* 0x001fca00078e0228 */
[----:B------:R-:W2:Y:S04]  /*0700*/  LDG.E.64 R12, desc[UR6][R40.64+0x8] ;  /* 0x00000806280c7981 */ /* 0x000ea8000c1e1b00 */
[----:B------:R-:W3:Y:S01]  /*0710*/  LDG.E.64 R10, desc[UR6][R40.64] ;  /* 0x00000006280a7981 */ /* 0x000ee2000c1e1b00 */
[----:B------:R-:W-:Y:S01]  /*0720*/  DADD R8, R26, R38 ;  /* 0x000000001a087229 */ /* 0x000fe20000000026 */
[----:B------:R-:W-:Y:S07]  /*0730*/  BSSY.RECONVERGENT B3, `(.L_x_5) ;  /* 0x0000063000037945 */ /* 0x000fee0003800200 */
[----:B------:R-:W-:-:S08]  /*0740*/  DFMA R52, R8, -0.5, R16 ;  /* 0xbfe000000834782b */ /* 0x000fd00000000010 */
[----:B------:R-:W-:Y:S02]  /*0750*/  DSETP.GEU.AND P0, PT, R52, UR22, PT ;  /* 0x0000001634007e2a */ /* 0x000fe4000bf0e000 */
[-C--:B--2---:R-:W-:Y:S02]  /*0760*/  DMUL R26, R28, R12.reuse ;  /* 0x0000000c1c1a7228 */ /* 0x084fe40000000000 */
[----:B------:R-:W-:Y:S02]  /*0770*/  DMUL R38, R30, R12 ;  /* 0x0000000c1e267228 */ /* 0x000fe40000000000 */
[C---:B------:R-:W-:Y:S02]  /*0780*/  DMUL R42, R12.reuse, R32 ;  /* 0x000000200c2a7228 */ /* 0x040fe40000000000 */
[----:B------:R-:W-:Y:S02]  /*0790*/  DMUL R44, R12, R36 ;  /* 0x000000240c2c7228 */ /* 0x000fe40000000000 */
[----:B---3--:R-:W-:-:S02]  /*07a0*/  DFMA R26, R30, R10, R26 ;  /* 0x0000000a1e1a722b */ /* 0x008fc4000000001a */
[----:B------:R-:W-:Y:S02]  /*07b0*/  DFMA R28, R28, R10, -R38 ;  /* 0x0000000a1c1c722b */ /* 0x000fe40000000826 */
[C---:B------:R-:W-:Y:S02]  /*07c0*/  DFMA R30, R10.reuse, R36, R42 ;  /* 0x000000240a1e722b */ /* 0x040fe4000000002a */
[----:B------:R-:W-:Y:S01]  /*07d0*/  DFMA R32, R10, R32, -R44 ;  /* 0x000000200a20722b */ /* 0x000fe2000000082c */
[----:B------:R-:W-:Y:S10]  /*07e0*/  @P0 BRA `(.L_x_6) ;  /* 0x0000000000ec0947 */ /* 0x000ff40003800000 */
[----:B------:R-:W-:Y:S01]  /*07f0*/  DSETP.GEU.AND P0, PT, R52, R34, PT ;  /* 0x000000223400722a */ /* 0x000fe20003f0e000 */
[----:B------:R-:W-:Y:S01]  /*0800*/  BSSY.RECONVERGENT B4, `(.L_x_7) ;  /* 0x0000037000047945 */ /* 0x000fe20003800200 */
[----:B------:R-:W-:Y:S02]  /*0810*/  CS2R R34, SRZ ;  /* 0x0000000000227805 */ /* 0x000fe4000001ff00 */
[----:B------:R-:W-:-:S10]  /*0820*/  CS2R R36, SRZ ;  /* 0x0000000000247805 */ /* 0x000fd4000001ff00 */
[----:B------:R-:W-:Y:S05]  /*0830*/  @!P0 BRA `(.L_x_8) ;  /* 0x0000000000cc8947 */ /* 0x000fea0003800000 */
[----:B------:R-:W0:Y:S01]  /*0840*/  MUFU.RCP64H R35, R53 ;  /* 0x0000003500237308 */ /* 0x000e220000001800 */
[----:B------:R-:W-:Y:S01]  /*0850*/  IMAD.MOV.U32 R34, RZ, RZ, 0x1 ;  /* 0x00000001ff227424 */ /* 0x000fe200078e00ff */
[----:B------:R-:W1:Y:S01]  /*0860*/  LDC R0, c[0x0][0x39c] ;  /* 0x0000e700ff007b82 */ /* 0x000e620000000800 */
[----:B------:R-:W-:Y:S04]  /*0870*/  BSSY.RECONVERGENT B5, `(.L_x_9) ;  /* 0x0000016000057945 */ /* 0x000fe80003800200 */
[----:B0-----:R-:W-:-:S08]  /*0880*/  DFMA R36, -R52, R34, 1 ;  /* 0x3ff000003424742b */ /* 0x001fd00000000122 */
[----:B------:R-:W-:Y:S01]  /*0890*/  DFMA R36, R36, R36, R36 ;  /* 0x000000242424722b */ /* 0x000fe20000000024 */
[----:B-1----:R-:W-:-:S07]  /*08a0*/  FSETP.GEU.AND P2, PT, |R0|, 6.5827683646048100446e-37, PT ;  /* 0x036000000000780b */ /* 0x002fce0003f4e200 */
[----:B------:R-:W-:-:S08]  /*08b0*/  DFMA R36, R34, R36, R34 ;  /* 0x000000242224722b */ /* 0x000fd00000000022 */
[----:B------:R-:W-:-:S08]  /*08c0*/  DFMA R34, -R52, R36, 1 ;  /* 0x3ff000003422742b */ /* 0x000fd00000000124 */
[----:B------:R-:W-:-:S08]  /*08d0*/  DFMA R34, R36, R34, R36 ;  /* 0x000000222422722b */ /* 0x000fd00000000024 */
[----:B------:R-:W-:-:S08]  /*08e0*/  DMUL R36, R34, UR24 ;  /* 0x0000001822247c28 */ /* 0x000fd00008000000 */
[----:B------:R-:W-:-:S08]  /*08f0*/  DFMA R38, -R52, R36, UR24 ;  /* 0x0000001834267e2b */ /* 0x000fd00008000124 */
[----:B------:R-:W-:-:S10]  /*0900*/  DFMA R34, R34, R38, R36 ;  /* 0x000000262222722b */ /* 0x000fd40000000024 */
[----:B------:R-:W-:-:S05]  /*0910*/  FFMA R36, RZ, R53, R35 ;  /* 0x00000035ff247223 */ /* 0x000fca0000000023 */
[----:B------:R-:W-:-:S13]  /*0920*/  FSETP.GT.AND P0, PT, |R36|, 1.469367938527859385e-39, PT ;  /* 0x001000002400780b */ /* 0x000fda0003f04200 */
[----:B------:R-:W-:Y:S05]  /*0930*/  @P0 BRA P2, `(.L_x_10) ;  /* 0x0000000000240947 */ /* 0x000fea0001000000 */
[----:B------:R-:W0:Y:S01]  /*0940*/  LDCU.64 UR4, c[0x0][0x398] ;  /* 0x00007300ff0477ac */ /* 0x000e220008000a00 */
[----:B------:R-:W-:Y:S01]  /*0950*/  IMAD.MOV.U32 R40, RZ, RZ, R52 ;  /* 0x000000ffff287224 */ /* 0x000fe200078e0034 */
[----:B------:R-:W-:Y:S01]  /*0960*/  MOV R0, 0x9b0 ;  /* 0x000009b000007802 */ /* 0x000fe20000000f00 */
[----:B------:R-:W-:Y:S02]  /*0970*/  IMAD.MOV.U32 R41, RZ, RZ, R53 ;  /* 0x000000ffff297224 */ /* 0x000fe400078e0035 */
[----:B0-----:R-:W-:Y:S02]  /*0980*/  IMAD.U32 R42, RZ, RZ, UR4 ;  /* 0x00000004ff2a7e24 */ /* 0x001fe4000f8e00ff */
[----:B------:R-:W-:-:S07]  /*0990*/  IMAD.U32 R43, RZ, RZ, UR5 ;  /* 0x00000005ff2b7e24 */ /* 0x000fce000f8e00ff */
[----:B------:R-:W-:Y:S05]  /*09a0*/  CALL.REL.NOINC `($__internal_1_$__cuda_sm20_div_rn_f64_full) ;  /* 0x0000001c00dc7944 */ /* 0x000fea0003c00000 */
[----:B------:R-:W-:Y:S02]  /*09b0*/  IMAD.MOV.U32 R34, RZ, RZ, R48 ;  /* 0x000000ffff227224 */ /* 0x000fe400078e0030 */
[----:B------:R-:W-:-:S07]  /*09c0*/  IMAD.MOV.U32 R35, RZ, RZ, R49 ;  /* 0x000000ffff237224 */ /* 0x000fce00078e0031 */
.L_x_10:
[----:B------:R-:W-:Y:S05]  /*09d0*/  BSYNC.RECONVERGENT B5 ;  /* 0x0000000000057941 */ /* 0x000fea0003800200 */
.L_x_9:
[----:B------:R-:W-:Y:S01]  /*09e0*/  DADD R40, R52, R34 ;  /* 0x0000000034287229 */ /* 0x000fe20000000022 */
[----:B------:R-:W-:Y:S01]  /*09f0*/  FSETP.GEU.AND P2, PT, |R27|, 6.5827683646048100446e-37, PT ;  /* 0x036000001b00780b */ /* 0x000fe20003f4e200 */
[----:B------:R-:W-:Y:S01]  /*0a00*/  BSSY.RECONVERGENT B5, `(.L_x_11) ;  /* 0x0000014000057945 */ /* 0x000fe20003800200 */
[----:B------:R-:W-:-:S03]  /*0a10*/  MOV R34, 0x1 ;  /* 0x0000000100227802 */ /* 0x000fc60000000f00 */
[----:B------:R-:W0:Y:S03]  /*0a20*/  MUFU.RCP64H R35, R41 ;  /* 0x0000002900237308 */ /* 0x000e260000001800 */
[----:B0-----:R-:W-:-:S08]  /*0a30*/  DFMA R36, -R40, R34, 1 ;  /* 0x3ff000002824742b */ /* 0x001fd00000000122 */
[----:B------:R-:W-:-:S08]  /*0a40*/  DFMA R36, R36, R36, R36 ;  /* 0x000000242424722b */ /* 0x000fd00000000024 */
[----:B------:R-:W-:-:S08]  /*0a50*/  DFMA R36, R34, R36, R34 ;  /* 0x000000242224722b */ /* 0x000fd00000000022 */
[----:B------:R-:W-:-:S08]  /*0a60*/  DFMA R34, -R40, R36, 1 ;  /* 0x3ff000002822742b */ /* 0x000fd00000000124 */
[----:B------:R-:W-:-:S08]  /*0a70*/  DFMA R34, R36, R34, R36 ;  /* 0x000000222422722b */ /* 0x000fd00000000024 */
[----:B------:R-:W-:-:S08]  /*0a80*/  DMUL R36, R26, R34 ;  /* 0x000000221a247228 */ /* 0x000fd00000000000 */
[----:B------:R-:W-:-:S08]  /*0a90*/  DFMA R38, -R40, R36, R26 ;  /* 0x000000242826722b */ /* 0x000fd0000000011a */
[----:B------:R-:W-:-:S10]  /*0aa0*/  DFMA R36, R34, R38, R36 ;  /* 0x000000262224722b */ /* 0x000fd40000000024 */
[----:B------:R-:W-:-:S05]  /*0ab0*/  FFMA R0, RZ, R41, R37 ;  /* 0x00000029ff007223 */ /* 0x000fca0000000025 */
[----:B------:R-:W-:-:S13]  /*0ac0*/  FSETP.GT.AND P0, PT, |R0|, 1.469367938527859385e-39, PT ;  /* 0x001000000000780b */ /* 0x000fda0003f04200 */
[----:B------:R-:W-:Y:S05]  /*0ad0*/  @P0 BRA P2, `(.L_x_12) ;  /* 0x0000000000180947 */ /* 0x000fea0001000000 */
[----:B------:R-:W-:Y:S01]  /*0ae0*/  IMAD.MOV.U32 R42, RZ, RZ, R26 ;  /* 0x000000ffff2a7224 */ /* 0x000fe200078e001a */
[----:B------:R-:W-:Y:S01]  /*0af0*/  MOV R0, 0xb20 ;  /* 0x00000b2000007802 */ /* 0x000fe20000000f00 */
[----:B------:R-:W-:-:S07]  /*0b00*/  IMAD.MOV.U32 R43, RZ, RZ, R27 ;  /* 0x000000ffff2b7224 */ /* 0x000fce00078e001b */
[----:B------:R-:W-:Y:S05]  /*0b10*/  CALL.REL.NOINC `($__internal_1_$__cuda_sm20_div_rn_f64_full) ;  /* 0x0000001c00807944 */ /* 0x000fea0003c00000 */
[----:B------:R-:W-:Y:S02]  /*0b20*/  IMAD.MOV.U32 R36, RZ, RZ, R48 ;  /* 0x000000ffff247224 */ /* 0x000fe400078e0030 */
[----:B------:R-:W-:-:S07]  /*0b30*/  IMAD.MOV.U32 R37, RZ, RZ, R49 ;  /* 0x000000ffff257224 */ /* 0x000fce00078e0031 */
.L_x_12:
[----:B------:R-:W-:Y:S05]  /*0b40*/  BSYNC.RECONVERGENT B5 ;  /* 0x0000000000057941 */ /* 0x000fea0003800200 */
.L_x_11:
[----:B------:R-:W-:Y:S02]  /*0b50*/  IMAD.MOV.U32 R34, RZ, RZ, R52 ;  /* 0x000000ffff227224 */ /* 0x000fe400078e0034 */
[----:B------:R-:W-:-:S07]  /*0b60*/  IMAD.MOV.U32 R35, RZ, RZ, R53 ;  /* 0x000000ffff237224 */ /* 0x000fce00078e0035 */
.L_x_8:
[----:B------:R-:W-:Y:S05]  /*0b70*/  BSYNC.RECONVERGENT B4 ;  /* 0x0000000000047941 */ /* 0x000fea0003800200 */
.L_x_7:
[----:B------:R-:W-:Y:S01]  /*0b80*/  DMUL R52, R34, R36 ;  /* 0x0000002422347228 */ /* 0x000fe20000000000 */
[----:B------:R-:W-:Y:S10]  /*0b90*/  BRA `(.L_x_13) ;  /* 0x0000000000707947 */ /* 0x000ff40003800000 */
.L_x_6:
[----:B------:R-:W0:Y:S01]  /*0ba0*/  MUFU.RCP64H R35, R53 ;  /* 0x0000003500237308 */ /* 0x000e220000001800 */
[----:B------:R-:W-:Y:S01]  /*0bb0*/  IMAD.MOV.U32 R34, RZ, RZ, 0x1 ;  /* 0x00000001ff227424 */ /* 0x000fe200078e00ff */
[----:B------:R-:W-:Y:S01]  /*0bc0*/  FSETP.GEU.AND P2, PT, |R27|, 6.5827683646048100446e-37, PT ;  /* 0x036000001b00780b */ /* 0x000fe20003f4e200 */
[----:B------:R-:W-:Y:S04]  /*0bd0*/  BSSY.RECONVERGENT B4, `(.L_x_14) ;  /* 0x0000014000047945 */ /* 0x000fe80003800200 */
        /* <DEDUP_REMOVED lines=12> */
[----:B------:R-:W-:Y:S01]  /*0ca0*/  MOV R43, R27 ;  /* 0x0000001b002b7202 */ /* 0x000fe20000000f00 */
[----:B------:R-:W-:Y:S01]  /*0cb0*/  IMAD.MOV.U32 R40, RZ, RZ, R52 ;  /* 0x000000ffff287224 */ /* 0x000fe200078e0034 */
[----:B------:R-:W-:Y:S01]  /*0cc0*/  MOV R0, 0xcf0 ;  /* 0x00000cf000007802 */ /* 0x000fe20000000f00 */
[----:B------:R-:W-:-:S07]  /*0cd0*/  IMAD.MOV.U32 R41, RZ, RZ, R53 ;  /* 0x000000ffff297224 */ /* 0x000fce00078e0035 */
[----:B------:R-:W-:Y:S05]  /*0ce0*/  CALL.REL.NOINC `($__internal_1_$__cuda_sm20_div_rn_f64_full) ;  /* 0x0000001c000c7944 */ /* 0x000fea0003c00000 */
[----:B------:R-:W-:Y:S02]  /*0cf0*/  IMAD.MOV.U32 R36, RZ, RZ, R48 ;  /* 0x000000ffff247224 */ /* 0x000fe400078e0030 */
[----:B------:R-:W-:-:S07]  /*0d00*/  IMAD.MOV.U32 R37, RZ, RZ, R49 ;  /* 0x000000ffff257224 */ /* 0x000fce00078e0031 */
.L_x_15:
[----:B------:R-:W-:Y:S05]  /*0d10*/  BSYNC.RECONVERGENT B4 ;  /* 0x0000000000047941 */ /* 0x000fea0003800200 */
.L_x_14:
[----:B------:R-:W-:Y:S02]  /*0d20*/  IMAD.MOV.U32 R34, RZ, RZ, R52 ;  /* 0x000000ffff227224 */ /* 0x000fe400078e0034 */
[----:B------:R-:W-:Y:S02]  /*0d30*/  IMAD.MOV.U32 R35, RZ, RZ, R53 ;  /* 0x000000ffff237224 */ /* 0x000fe400078e0035 */
[----:B------:R-:W-:Y:S02]  /*0d40*/  IMAD.MOV.U32 R52, RZ, RZ, R26 ;  /* 0x000000ffff347224 */ /* 0x000fe400078e001a */
[----:B------:R-:W-:-:S07]  /*0d50*/  IMAD.MOV.U32 R53, RZ, RZ, R27 ;  /* 0x000000ffff357224 */ /* 0x000fce00078e001b */
.L_x_13:
[----:B------:R-:W-:Y:S05]  /*0d60*/  BSYNC.RECONVERGENT B3 ;  /* 0x0000000000037941 */ /* 0x000fea0003800200 */
.L_x_5:
[----:B------:R-:W-:Y:S01]  /*0d70*/  DFMA R8, R8, -0.5, R14 ;  /* 0xbfe000000808782b */ /* 0x000fe2000000000e */
[----:B------:R-:W-:Y:S07]  /*0d80*/  BSSY.RECONVERGENT B3, `(.L_x_16) ;  /* 0x000005a000037945 */ /* 0x000fee0003800200 */
[----:B------:R-:W-:-:S14]  /*0d90*/  DSETP.GEU.AND P0, PT, R8, UR22, PT ;  /* 0x0000001608007e2a */ /* 0x000fdc000bf0e000 */
[----:B------:R-:W-:Y:S05]  /*0da0*/  @P0 BRA `(.L_x_17) ;  /* 0x0000000000ec0947 */ /* 0x000fea0003800000 */
[----:B------:R-:W-:Y:S01]  /*0db0*/  DSETP.GEU.AND P0, PT, R8, UR30, PT ;  /* 0x0000001e08007e2a */ /* 0x000fe2000bf0e000 */
[----:B------:R-:W-:Y:S01]  /*0dc0*/  BSSY.RECONVERGENT B4, `(.L_x_18) ;  /* 0x0000037000047945 */ /* 0x000fe20003800200 */
[----:B------:R-:W-:Y:S02]  /*0dd0*/  CS2R R40, SRZ ;  /* 0x0000000000287805 */ /* 0x000fe4000001ff00 */
[----:B------:R-:W-:-:S10]  /*0de0*/  CS2R R38, SRZ ;  /* 0x0000000000267805 */ /* 0x000fd4000001ff00 */
[----:B------:R-:W-:Y:S05]  /*0df0*/  @!P0 BRA `(.L_x_19) ;  /* 0x0000000000cc8947 */ /* 0x000fea0003800000 */
[----:B------:R-:W0:Y:S01]  /*0e00*/  MUFU.RCP64H R39, R9 ;  /* 0x0000000900277308 */ /* 0x000e220000001800 */
[----:B------:R-:W-:Y:S01]  /*0e10*/  MOV R38, 0x1 ;  /* 0x0000000100267802 */ /* 0x000fe20000000f00 */
        /* <DEDUP_REMOVED lines=23> */
.L_x_21:
[----:B------:R-:W-:Y:S05]  /*0f90*/  BSYNC.RECONVERGENT B5 ;  /* 0x0000000000057941 */ /* 0x000fea0003800200 */
.L_x_20:
[----:B------:R-:W-:Y:S01]  /*0fa0*/  DADD R40, R8, R38 ;  /* 0x0000000008287229 */ /* 0x000fe20000000026 */
[----:B------:R-:W-:Y:S01]  /*0fb0*/  FSETP.GEU.AND P2, PT, |R31|, 6.5827683646048100446e-37, PT ;  /* 0x036000001f00780b */ /* 0x000fe20003f4e200 */
[----:B------:R-:W-:Y:S01]  /*0fc0*/  IMAD.MOV.U32 R38, RZ, RZ, 0x1 ;  /* 0x00000001ff267424 */ /* 0x000fe200078e00ff */
[----:B------:R-:W-:Y:S03]  /*0fd0*/  BSSY.RECONVERGENT B5, `(.L_x_22) ;  /* 0x0000013000057945 */ /* 0x000fe60003800200 */
[----:B------:R-:W0:Y:S02]  /*0fe0*/  MUFU.RCP64H R39, R41 ;  /* 0x0000002900277308 */ /* 0x000e240000001800 */
        /* <DEDUP_REMOVED lines=12> */
[----:B------:R-:W-:Y:S02]  /*10b0*/  MOV R43, R31 ;  /* 0x0000001f002b7202 */ /* 0x000fe40000000f00 */
[----:B------:R-:W-:-:S07]  /*10c0*/  MOV R0, 0x10e0 ;  /* 0x000010e000007802 */ /* 0x000fce0000000f00 */
[----:B------:R-:W-:Y:S05]  /*10d0*/  CALL.REL.NOINC `($__internal_1_$__cuda_sm20_div_rn_f64_full) ;  /* 0x0000001800107944 */ /* 0x000fea0003c00000 */
[----:B------:R-:W-:Y:S02]  /*10e0*/  IMAD.MOV.U32 R38, RZ, RZ, R48 ;  /* 0x000000ffff267224 */ /* 0x000fe400078e0030 */
[----:B------:R-:W-:-:S07]  /*10f0*/  IMAD.MOV.U32 R39, RZ, RZ, R49 ;  /* 0x000000ffff277224 */ /* 0x000fce00078e0031 */
.L_x_23:
[----:B------:R-:W-:Y:S05]  /*1100*/  BSYNC.RECONVERGENT B5 ;  /* 0x0000000000057941 */ /* 0x000fea0003800200 */
.L_x_22:
[----:B------:R-:W-:Y:S02]  /*1110*/  IMAD.MOV.U32 R40, RZ, RZ, R8 ;  /* 0x000000ffff287224 */ /* 0x000fe400078e0008 */
[----:B------:R-:W-:-:S07]  /*1120*/  IMAD.MOV.U32 R41, RZ, RZ, R9 ;  /* 0x000000ffff297224 */ /* 0x000fce00078e0009 */
.L_x_19:
[----:B------:R-:W-:Y:S05]  /*1130*/  BSYNC.RECONVERGENT B4 ;  /* 0x0000000000047941 */ /* 0x000fea0003800200 */
.L_x_18:
[----:B------:R-:W-:Y:S01]  /*1140*/  DMUL R42, R40, R38 ;  /* 0x00000026282a7228 */ /* 0x000fe20000000000 */
[----:B------:R-:W-:Y:S10]  /*1150*/  BRA `(.L_x_24) ;  /* 0x0000000000707947 */ /* 0x000ff40003800000 */
.L_x_17:
        /* <DEDUP_REMOVED lines=23> */
.L_x_26:
[----:B------:R-:W-:Y:S05]  /*12d0*/  BSYNC.RECONVERGENT B4 ;  /* 0x0000000000047941 */ /* 0x000fea0003800200 */
.L_x_25:
[----:B------:R-:W-:Y:S02]  /*12e0*/  IMAD.MOV.U32 R40, RZ, RZ, R8 ;  /* 0x000000ffff287224 */ /* 0x000fe400078e0008 */
[----:B------:R-:W-:Y:S02]  /*12f0*/  IMAD.MOV.U32 R41, RZ, RZ, R9 ;  /* 0x000000ffff297224 */ /* 0x000fe400078e0009 */
[----:B------:R-:W-:Y:S02]  /*1300*/  IMAD.MOV.U32 R42, RZ, RZ, R30 ;  /* 0x000000ffff2a7224 */ /* 0x000fe400078e001e */
[----:B------:R-:W-:-:S07]  /*1310*/  IMAD.MOV.U32 R43, RZ, RZ, R31 ;  /* 0x000000ffff2b7224 */ /* 0x000fce00078e001f */
.L_x_24:
[----:B------:R-:W-:Y:S05]  /*1320*/  BSYNC.RECONVERGENT B3 ;  /* 0x0000000000037941 */ /* 0x000fea0003800200 */
.L_x_16:
[----:B------:R-:W-:Y:S01]  /*1330*/  DMUL R48, R34, UR32 ;  /* 0x0000002022307c28 */ /* 0x000fe20008000000 */
[----:B------:R-:W-:Y:S01]  /*1340*/  IMAD.MOV.U32 R50, RZ, RZ, 0x0 ;  /* 0x00000000ff327424 */ /* 0x000fe200078e00ff */
[----:B------:R-:W-:Y:S01]  /*1350*/  MOV R51, 0x3fd80000 ;  /* 0x3fd8000000337802 */ /* 0x000fe20000000f00 */
[----:B------:R-:W-:Y:S03]  /*1360*/  BSSY.RECONVERGENT B2, `(.L_x_27) ;  /* 0x0000018000027945 */ /* 0x000fe60003800200 */
[----:B------:R-:W0:Y:S04]  /*1370*/  MUFU.RSQ64H R57, R49 ;  /* 0x0000003100397308 */ /* 0x000e280000001c00 */
[----:B------:R-:W-:-:S05]  /*1380*/  VIADD R56, R49, 0xfcb00000 ;  /* 0xfcb0000031387836 */ /* 0x000fca0000000000 */
[----:B------:R-:W-:Y:S01]  /*1390*/  ISETP.GE.U32.AND P0, PT, R56, 0x7ca00000, PT ;  /* 0x7ca000003800780c */ /* 0x000fe20003f06070 */
[----:B0-----:R-:W-:-:S08]  /*13a0*/  DMUL R8, R56, R56 ;  /* 0x0000003838087228 */ /* 0x001fd00000000000 */
[----:B------:R-:W-:-:S08]  /*13b0*/  DFMA R8, R48, -R8, 1 ;  /* 0x3ff000003008742b */ /* 0x000fd00000000808 */
[----:B------:R-:W-:Y:S02]  /*13c0*/  DFMA R50, R8, R50, 0.5 ;  /* 0x3fe000000832742b */ /* 0x000fe40000000032 */
[----:B------:R-:W-:-:S08]  /*13d0*/  DMUL R8, R56, R8 ;  /* 0x0000000838087228 */ /* 0x000fd00000000000 */
[----:B------:R-:W-:-:S08]  /*13e0*/  DFMA R50, R50, R8, R56 ;  /* 0x000000083232722b */ /* 0x000fd00000000038 */
[----:B------:R-:W-:Y:S02]  /*13f0*/  DMUL R46, R48, R50 ;  /* 0x00000032302e7228 */ /* 0x000fe40000000000 */
[----:B------:R-:W-:Y:S02]  /*1400*/  VIADD R45, R51, 0xfff00000 ;  /* 0xfff00000332d7836 */ /* 0x000fe40000000000 */
[----:B------:R-:W-:-:S04]  /*1410*/  IMAD.MOV.U32 R44, RZ, RZ, R50 ;  /* 0x000000ffff2c7224 */ /* 0x000fc800078e0032 */
[----:B------:R-:W-:-:S08]  /*1420*/  DFMA R58, R46, -R46, R48 ;  /* 0x8000002e2e3a722b */ /* 0x000fd00000000030 */
[----:B------:R-:W-:Y:S01]  /*1430*/  DFMA R8, R58, R44, R46 ;  /* 0x0000002c3a08722b */ /* 0x000fe2000000002e */
[----:B------:R-:W-:Y:S10]  /*1440*/  @!P0 BRA `(.L_x_28) ;  /* 0x0000000000248947 */ /* 0x000ff40003800000 */
[----:B------:R-:W-:Y:S02]  /*1450*/  IMAD.MOV.U32 R0, RZ, RZ, R50 ;  /* 0x000000ffff007224 */ /* 0x000fe400078e0032 */
[----:B------:R-:W-:Y:S01]  /*1460*/  IMAD.MOV.U32 R44, RZ, RZ, R56 ;  /* 0x000000ffff2c7224 */ /* 0x000fe200078e0038 */
[----:B------:R-:W-:Y:S01]  /*1470*/  MOV R56, 0x14c0 ;  /* 0x000014c000387802 */ /* 0x000fe20000000f00 */
[----:B------:R-:W-:Y:S02]  /*1480*/  IMAD.MOV.U32 R51, RZ, RZ, R49 ;  /* 0x000000ffff337224 */ /* 0x000fe400078e0031 */
[----:B------:R-:W-:Y:S02]  /*1490*/  IMAD.MOV.U32 R50, RZ, RZ, R58 ;  /* 0x000000ffff327224 */ /* 0x000fe400078e003a */
[----:B------:R-:W-:-:S07]  /*14a0*/  IMAD.MOV.U32 R55, RZ, RZ, R59 ;  /* 0x000000ffff377224 */ /* 0x000fce00078e003b */
[----:B------:R-:W-:Y:S05]  /*14b0*/  CALL.REL.NOINC `($__internal_2_$__cuda_sm20_dsqrt_rn_f64_mediumpath_v1) ;  /* 0x0000001800847944 */ /* 0x000fea0003c00000 */
[----:B------:R-:W-:Y:S01]  /*14c0*/  IMAD.MOV.U32 R8, RZ, RZ, R44 ;  /* 0x000000ffff087224 */ /* 0x000fe200078e002c */
[----:B------:R-:W-:-:S07]  /*14d0*/  MOV R9, R45 ;  /* 0x0000002d00097202 */ /* 0x000fce0000000f00 */
.L_x_28:
[----:B------:R-:W-:Y:S05]  /*14e0*/  BSYNC.RECONVERGENT B2 ;  /* 0x0000000000027941 */ /* 0x000fea0003800200 */
.L_x_27:
[----:B------:R-:W-:Y:S01]  /*14f0*/  DMUL R50, R40, UR32 ;  /* 0x0000002028327c28 */ /* 0x000fe20008000000 */
[----:B------:R-:W-:Y:S01]  /*1500*/  IMAD.MOV.U32 R58, RZ, RZ, 0x0 ;  /* 0x00000000ff3a7424 */ /* 0x000fe200078e00ff */
[----:B------:R-:W-:Y:S01]  /*1510*/  BSSY.RECONVERGENT B2, `(.L_x_29) ;  /* 0x0000019000027945 */ /* 0x000fe20003800200 */
[----:B------:R-:W-:-:S03]  /*1520*/  IMAD.MOV.U32 R59, RZ, RZ, 0x3fd80000 ;  /* 0x3fd80000ff3b7424 */ /* 0x000fc600078e00ff */
        /* <DEDUP_REMOVED lines=14> */
[----:B------:R-:W-:Y:S01]  /*1610*/  IMAD.MOV.U32 R48, RZ, RZ, R50 ;  /* 0x000000ffff307224 */ /* 0x000fe200078e0032 */
[----:B------:R-:W-:Y:S01]  /*1620*/  MOV R55, R57 ;  /* 0x0000003900377202 */ /* 0x000fe20000000f00 */
[----:B------:R-:W-:Y:S01]  /*1630*/  IMAD.MOV.U32 R50, RZ, RZ, R56 ;  /* 0x000000ffff327224 */ /* 0x000fe200078e0038 */
[----:B------:R-:W-:Y:S01]  /*1640*/  MOV R56, 0x1680 ;  /* 0x0000168000387802 */ /* 0x000fe20000000f00 */
[----:B------:R-:W-:Y:S02]  /*1650*/  IMAD.MOV.U32 R0, RZ, RZ, R58 ;  /* 0x000000ffff007224 */ /* 0x000fe400078e003a */
[----:B------:R-:W-:-:S07]  /*1660*/  IMAD.MOV.U32 R45, RZ, RZ, R49 ;  /* 0x000000ffff2d7224 */ /* 0x000fce00078e0031 */
[----:B------:R-:W-:Y:S05]  /*1670*/  CALL.REL.NOINC `($__internal_2_$__cuda_sm20_dsqrt_rn_f64_mediumpath_v1) ;  /* 0x0000001800147944 */ /* 0x000fea0003c00000 */
[----:B------:R-:W-:Y:S02]  /*1680*/  IMAD.MOV.U32 R60, RZ, RZ, R44 ;  /* 0x000000ffff3c7224 */ /* 0x000fe400078e002c */
[----:B------:R-:W-:-:S07]  /*1690*/  IMAD.MOV.U32 R61, RZ, RZ, R45 ;  /* 0x000000ffff3d7224 */ /* 0x000fce00078e002d */
.L_x_30:
[----:B------:R-:W-:Y:S05]  /*16a0*/  BSYNC.RECONVERGENT B2 ;  /* 0x0000000000027941 */ /* 0x000fea0003800200 */
.L_x_29:
[C-C-:B------:R-:W-:Y:S01]  /*16b0*/  DADD R44, R8.reuse, R36.reuse ;  /* 0x00000000082c7229 */ /* 0x140fe20000000024 */
[----:B------:R-:W-:Y:S01]  /*16c0*/  BSSY.RECONVERGENT B2, `(.L_x_31) ;  /* 0x0000055000027945 */ /* 0x000fe20003800200 */
[----:B------:R-:W-:Y:S01]  /*16d0*/  DADD R46, -R8, R36 ;  /* 0x00000000082e7229 */ /* 0x000fe20000000124 */
[----:B------:R-:W-:Y:S01]  /*16e0*/  CS2R R58, SRZ ;  /* 0x00000000003a7805 */ /* 0x000fe2000001ff00 */
[C-C-:B------:R-:W-:Y:S01]  /*16f0*/  DADD R8, R60.reuse, R38.reuse ;  /* 0x000000003c087229 */ /* 0x140fe20000000026 */
[----:B------:R-:W-:Y:S01]  /*1700*/  CS2R R56, SRZ ;  /* 0x0000000000387805 */ /* 0x000fe2000001ff00 */
[----:B------:R-:W-:Y:S02]  /*1710*/  DADD R60, -R60, R38 ;  /* 0x000000003c3c7229 */ /* 0x000fe40000000126 */
[----:B------:R-:W-:Y:S02]  /*1720*/  DMUL R42, R42, R38 ;  /* 0x000000262a2a7228 */ /* 0x000fe40000000000 */
[----:B------:R-:W-:-:S02]  /*1730*/  IMAD.MOV.U32 R0, RZ, RZ, R44 ;  /* 0x000000ffff007224 */ /* 0x000fc400078e002c */
[----:B------:R-:W-:Y:S02]  /*1740*/  DSETP.MAX.AND P0, P2, R44, R8, PT ;  /* 0x000000082c00722a */ /* 0x000fe40003a0f000 */
[----:B------:R-:W-:Y:S01]  /*1750*/  DSETP.MIN.AND P3, P4, R46, R60, PT ;  /* 0x0000003c2e00722a */ /* 0x000fe20003c60000 */
[----:B------:R-:W-:Y:S02]  /*1760*/  IMAD.MOV.U32 R49, RZ, RZ, R8 ;  /* 0x000000ffff317224 */ /* 0x000fe400078e0008 */
[----:B------:R-:W-:Y:S01]  /*1770*/  IMAD.MOV.U32 R44, RZ, RZ, R46 ;  /* 0x000000ffff2c7224 */ /* 0x000fe200078e002e */
[----:B------:R-:W-:Y:S01]  /*1780*/  FSEL R45, R45, R9, P0 ;  /* 0x000000092d2d7208 */ /* 0x000fe20000000000 */
[----:B------:R-:W-:Y:S01]  /*1790*/  IMAD.MOV.U32 R51, RZ, RZ, R60 ;  /* 0x000000ffff337224 */ /* 0x000fe200078e003c */
[----:B------:R-:W-:Y:S02]  /*17a0*/  FSEL R47, R47, R61, P3 ;  /* 0x0000003d2f2f7208 */ /* 0x000fe40001800000 */
[----:B------:R-:W-:Y:S01]  /*17b0*/  SEL R8, R0, R49, P0 ;  /* 0x0000003100087207 */ /* 0x000fe20000000000 */
[----:B------:R-:W-:Y:S01]  /*17c0*/  DMUL R48, R52, R36 ;  /* 0x0000002434307228 */ /* 0x000fe20000000000 */
[----:B------:R-:W-:Y:S01]  /*17d0*/  SEL R44, R44, R51, P3 ;  /* 0x000000332c2c7207 */ /* 0x000fe20001800000 */
[----:B------:R-:W-:Y:S01]  /*17e0*/  DMUL R52, R20, R34 ;  /* 0x0000002214347228 */ /* 0x000fe20000000000 */
[----:B------:R-:W-:-:S02]  /*17f0*/  @P2 LOP3.LUT R45, R9, 0x80000, RZ, 0xfc, !PT ;  /* 0x00080000092d2812 */ /* 0x000fc400078efcff */
[----:B------:R-:W-:Y:S02]  /*1800*/  @P4 LOP3.LUT R47, R61, 0x80000, RZ, 0xfc, !PT ;  /* 0x000800003d2f4812 */ /* 0x000fe400078efcff */
[----:B------:R-:W-:-:S03]  /*1810*/  MOV R9, R45 ;  /* 0x0000002d00097202 */ /* 0x000fc60000000f00 */
[----:B------:R-:W-:Y:S01]  /*1820*/  IMAD.MOV.U32 R45, RZ, RZ, R47 ;  /* 0x000000ffff2d7224 */ /* 0x000fe200078e002f */
[----:B------:R-:W-:Y:S02]  /*1830*/  DFMA R48, R52, R34, R48 ;  /* 0x000000223430722b */ /* 0x000fe40000000030 */
[----:B------:R-:W-:Y:S01]  /*1840*/  DSETP.GEU.AND P2, PT, R8, RZ, PT ;  /* 0x000000ff0800722a */ /* 0x000fe20003f4e000 */
[----:B------:R-:W-:Y:S02]  /*1850*/  CS2R R52, SRZ ;  /* 0x0000000000347805 */ /* 0x000fe4000001ff00 */
[----:B------:R-:W-:-:S03]  /*1860*/  DSETP.GT.AND P0, PT, R44, RZ, PT ;  /* 0x000000ff2c00722a */ /* 0x000fc60003f04000 */
[----:B------:R-:W-:Y:S02]  /*1870*/  FSEL R46, R8, RZ, P2 ;  /* 0x000000ff082e7208 */ /* 0x000fe40001000000 */
[----:B------:R-:W-:Y:S01]  /*1880*/  FSEL R47, R9, RZ, P2 ;  /* 0x000000ff092f7208 */ /* 0x000fe20001000000 */
[----:B------:R-:W-:Y:S01]  /*1890*/  DMUL R8, R20, R40 ;  /* 0x0000002814087228 */ /* 0x000fe20000000000 */
[----:B------:R-:W-:Y:S02]  /*18a0*/  FSEL R44, R44, RZ, !P0 ;  /* 0x000000ff2c2c7208 */ /* 0x000fe40004000000 */
[----:B------:R-:W-:-:S05]  /*18b0*/  FSEL R45, R45, RZ, !P0 ;  /* 0x000000ff2d2d7208 */ /* 0x000fca0004000000 */
[----:B------:R-:W-:Y:S02]  /*18c0*/  DFMA R42, R8, R40, R42 ;  /* 0x00000028082a722b */ /* 0x000fe4000000002a */
[----:B------:R-:W-:Y:S01]  /*18d0*/  DADD R50, R46, -R44 ;  /* 0x000000002e327229 */ /* 0x000fe2000000082c */
[----:B------:R-:W-:-:S07]  /*18e0*/  CS2R R8, SRZ ;  /* 0x0000000000087805 */ /* 0x000fce000001ff00 */
[----:B------:R-:W-:-:S14]  /*18f0*/  DSETP.GEU.AND P0, PT, R50, UR30, PT ;  /* 0x0000001e32007e2a */ /* 0x000fdc000bf0e000 */
[----:B------:R-:W-:Y:S05]  /*1900*/  @!P0 BRA `(.L_x_32) ;  /* 0x0000000000c08947 */ /* 0x000fea0003800000 */
[----:B------:R-:W0:Y:S01]  /*1910*/  MUFU.RCP64H R57, R51 ;  /* 0x0000003300397308 */ /* 0x000e220000001800 */
[----:B------:R-:W-:Y:S01]  /*1920*/  VIADD R56, R51, 0x300402 ;  /* 0x0030040233387836 */ /* 0x000fe20000000000 */
[----:B------:R-:W-:Y:S01]  /*1930*/  DMUL R34, R36, R34 ;  /* 0x0000002224227228 */ /* 0x000fe20000000000 */
[----:B------:R-:W-:Y:S01]  /*1940*/  BSSY.RECONVERGENT B3, `(.L_x_33) ;  /* 0x0000011000037945 */ /* 0x000fe20003800200 */
[----:B------:R-:W-:Y:S02]  /*1950*/  DMUL R36, R28, R36 ;  /* 0x000000241c247228 */ /* 0x000fe40000000000 */
[----:B------:R-:W-:Y:S01]  /*1960*/  FSETP.GEU.AND P0, PT, |R56|, 5.8789094863358348022e-39, PT ;  /* 0x004004023800780b */ /* 0x000fe20003f0e200 */
[----:B------:R-:W-:Y:S02]  /*1970*/  DMUL R58, R38, R40 ;  /* 0x00000028263a7228 */ /* 0x000fe40000000000 */
[----:B0-----:R-:W-:-:S08]  /*1980*/  DFMA R8, -R50, R56, 1 ;  /* 0x3ff000003208742b */ /* 0x001fd00000000138 */
[----:B------:R-:W-:-:S08]  /*1990*/  DFMA R52, R8, R8, R8 ;  /* 0x000000080834722b */ /* 0x000fd00000000008 */
[----:B------:R-:W-:-:S08]  /*19a0*/  DFMA R52, R56, R52, R56 ;  /* 0x000000343834722b */ /* 0x000fd00000000038 */
[----:B------:R-:W-:-:S08]  /*19b0*/  DFMA R8, -R50, R52, 1 ;  /* 0x3ff000003208742b */ /* 0x000fd00000000134 */
[----:B------:R-:W-:Y:S02]  /*19c0*/  DFMA R52, R52, R8, R52 ;  /* 0x000000083434722b */ /* 0x000fe40000000034 */
[----:B------:R-:W-:Y:S01]  /*19d0*/  DMUL R8, R46, R44 ;  /* 0x0000002c2e087228 */ /* 0x000fe20000000000 */
[----:B------:R-:W-:Y:S10]  /*19e0*/  @P0 BRA `(.L_x_34) ;  /* 0x0000000000180947 */ /* 0x000ff40003800000 */
[----:B------:R-:W-:Y:S01]  /*19f0*/  LOP3.LUT R0, R51, 0x7fffffff, RZ, 0xc0, !PT ;  /* 0x7fffffff33007812 */ /* 0x000fe200078ec0ff */
[----:B------:R-:W-:Y:S02]  /*1a00*/  IMAD.MOV.U32 R40, RZ, RZ, R50 ;  /* 0x000000ffff287224 */ /* 0x000fe400078e0032 */
[----:B------:R-:W-:Y:S02]  /*1a10*/  IMAD.MOV.U32 R41, RZ, RZ, R51 ;  /* 0x000000ffff297224 */ /* 0x000fe400078e0033 */
[----:B------:R-:W-:Y:S01]  /*1a20*/  VIADD R50, R0, 0xfff00000 ;  /* 0xfff0000000327836 */ /* 0x000fe20000000000 */
[----:B------:R-:W-:-:S07]  /*1a30*/  MOV R0, 0x1a50 ;  /* 0x00001a5000007802 */ /* 0x000fce0000000f00 */
[----:B------:R-:W-:Y:S05]  /*1a40*/  CALL.REL.NOINC `($__internal_0_$__cuda_sm20_dblrcp_rn_slowpath_v3) ;  /* 0x0000000c000c7944 */ /* 0x000fea0003c00000 */
.L_x_34:
[----:B------:R-:W-:Y:S05]  /*1a50*/  BSYNC.RECONVERGENT B3 ;  /* 0x0000000000037941 */ /* 0x000fea0003800200 */
.L_x_33:
[----:B------:R-:W-:Y:S01]  /*1a60*/  DMUL R38, R32, R38 ;  /* 0x0000002620267228 */ /* 0x000fe20000000000 */
[----:B------:R-:W-:Y:S01]  /*1a70*/  IMAD.MOV.U32 R0, RZ, RZ, R47 ;  /* 0x000000ffff007224 */ /* 0x000fe200078e002f */
[----:B------:R-:W-:Y:S02]  /*1a80*/  DMUL R42, R44, R42 ;  /* 0x0000002a2c2a7228 */ /* 0x000fe40000000000 */
[----:B------:R-:W-:Y:S02]  /*1a90*/  DADD R28, -R28, R32 ;  /* 0x000000001c1c7229 */ /* 0x000fe40000000120 */
[----:B------:R-:W-:Y:S02]  /*1aa0*/  DADD R26, -R26, R30 ;  /* 0x000000001a1a7229 */ /* 0x000fe4000000011e */
[----:B------:R-:W-:Y:S02]  /*1ab0*/  DMUL R38, R44, R38 ;  /* 0x000000262c267228 */ /* 0x000fe40000000000 */
[----:B------:R-:W-:-:S02]  /*1ac0*/  DFMA R42, R46, R48, -R42 ;  /* 0x000000302e2a722b */ /* 0x000fc4000000082a */
[----:B------:R-:W-:Y:S02]  /*1ad0*/  DMUL R58, R44, R58 ;  /* 0x0000003a2c3a7228 */ /* 0x000fe40000000000 */
[----:B------:R-:W-:Y:S02]  /*1ae0*/  DADD R14, -R16, R14 ;  /* 0x00000000100e7229 */ /* 0x000fe4000000010e */
[----:B------:R-:W-:Y:S02]  /*1af0*/  DFMA R36, R46, R36, -R38 ;  /* 0x000000242e24722b */ /* 0x000fe40000000826 */
[----:B------:R-:W-:Y:S02]  /*1b00*/  DFMA R26, R8, R26, R42 ;  /* 0x0000001a081a722b */ /* 0x000fe4000000002a */
[C---:B------:R-:W-:Y:S02]  /*1b10*/  DFMA R34, R46.reuse, R34, -R58 ;  /* 0x000000222e22722b */ /* 0x040fe4000000083a */
[----:B------:R-:W-:-:S02]  /*1b20*/  DSETP.MAX.AND P0, P2, |R46|, |R44|, PT ;  /* 0x4000002c2e00722a */ /* 0x000fc40003a0f200 */
[----:B------:R-:W-:Y:S02]  /*1b30*/  DFMA R28, R8, R28, R36 ;  /* 0x0000001c081c722b */ /* 0x000fe40000000024 */
[----:B------:R-:W-:Y:S02]  /*1b40*/  DMUL R26, R26, R52 ;  /* 0x000000341a1a7228 */ /* 0x000fe40000000000 */
[----:B------:R-:W-:Y:S01]  /*1b50*/  DFMA R14, R8, R14, R34 ;  /* 0x0000000e080e722b */ /* 0x000fe20000000022 */
[----:B------:R-:W-:Y:S01]  /*1b60*/  IMAD.MOV.U32 R9, RZ, RZ, R45 ;  /* 0x000000ffff097224 */ /* 0x000fe200078e002d */
[----:B------:R-:W-:Y:S02]  /*1b70*/  SEL R8, R46, R44, P0 ;  /* 0x0000002c2e087207 */ /* 0x000fe40000000000 */
[----:B------:R-:W-:-:S04]  /*1b80*/  DMUL R28, R28, R52 ;  /* 0x000000341c1c7228 */ /* 0x000fc80000000000 */
[----:B------:R-:W-:-:S04]  /*1b90*/  DMUL R58, R14, R52 ;  /* 0x000000340e3a7228 */ /* 0x000fc80000000000 */
[-C--:B------:R-:W-:Y:S02]  /*1ba0*/  DMUL R56, R12, R28.reuse ;  /* 0x0000001c0c387228 */ /* 0x080fe40000000000 */
[----:B------:R-:W-:-:S06]  /*1bb0*/  DMUL R28, R10, R28 ;  /* 0x0000001c0a1c7228 */ /* 0x000fcc0000000000 */
[-C--:B------:R-:W-:Y:S01]  /*1bc0*/  DFMA R56, R10, R26.reuse, -R56 ;  /* 0x0000001a0a38722b */ /* 0x080fe20000000838 */
[----:B------:R-:W-:Y:S01]  /*1bd0*/  FSEL R11, |R0|, |R9|, P0 ;  /* 0x40000009000b7208 */ /* 0x000fe20000000200 */
[----:B------:R-:W-:Y:S01]  /*1be0*/  DFMA R52, R12, R26, R28 ;  /* 0x0000001a0c34722b */ /* 0x000fe2000000001c */
[----:B------:R-:W-:-:S04]  /*1bf0*/  @P2 LOP3.LUT R11, R9, 0x80000, RZ, 0xfc, !PT ;  /* 0x00080000090b2812 */ /* 0x000fc800078efcff */
[----:B------:R-:W-:-:S07]  /*1c00*/  MOV R9, R11 ;  /* 0x0000000b00097202 */ /* 0x000fce0000000f00 */
.L_x_32:
[----:B------:R-:W-:Y:S05]  /*1c10*/  BSYNC.RECONVERGENT B2 ;  /* 0x0000000000027941 */ /* 0x000fea0003800200 */
.L_x_31:
[----:B------:R-:W0:Y:S02]  /*1c20*/  LDC.64 R10, c[0x0][0x3d0] ;  /* 0x0000f400ff0a7b82 */ /* 0x000e240000000a00 */
[----:B0-----:R-:W-:-:S06]  /*1c30*/  IMAD.WIDE R10, R5, 0x8, R10 ;  /* 0x00000008050a7825 */ /* 0x001fcc00078e020a */
[----:B------:R-:W2:Y:S01]  /*1c40*/  LDG.E.64 R10, desc[UR6][R10.64] ;  /* 0x000000060a0a7981 */ /* 0x000ea2000c1e1b00 */
[C-C-:B------:R-:W-:Y:S01]  /*1c50*/  IMAD R13, R3.reuse, 0x18, R54.reuse ;  /* 0x00000018030d7824 */ /* 0x140fe200078e0236 */
[----:B------:R-:W-:Y:S05]  /*1c60*/  WARPSYNC.ALL ;  /* 0x0000000000007948 */ /* 0x000fea0003800000 */
[----:B------:R-:W-:Y:S01]  /*1c70*/  IMAD R15, R3, 0x30, R54 ;  /* 0x00000030030f7824 */ /* 0x000fe200078e0236 */
[C---:B--2---:R-:W-:Y:S02]  /*1c80*/  DMUL R58, R10.reuse, -R58 ;  /* 0x8000003a0a3a7228 */ /* 0x044fe40000000000 */
[----:B------:R-:W-:-:S02]  /*1c90*/  DMUL R56, R10, -R56 ;  /* 0x800000380a387228 */ /* 0x000fc40000000000 */
[----:B------:R-:W-:-:S03]  /*1ca0*/  DMUL R52, R10, -R52 ;  /* 0x800000340a347228 */ /* 0x000fc60000000000 */
[----:B------:R0:W-:Y:S04]  /*1cb0*/  STS.64 [R54], R58 ;  /* 0x0000003a36007388 */ /* 0x0001e80000000a00 */
[----:B------:R0:W-:Y:S04]  /*1cc0*/  STS.64 [R13], R56 ;  /* 0x000000380d007388 */ /* 0x0001e80000000a00 */
[----:B------:R0:W-:Y:S01]  /*1cd0*/  STS.64 [R15], R52 ;  /* 0x000000340f007388 */ /* 0x0001e20000000a00 */
[----:B------:R-:W-:Y:S06]  /*1ce0*/  BAR.SYNC.DEFER_BLOCKING 0x0 ;  /* 0x0000000000007b1d */ /* 0x000fec0000010000 */
[----:B------:R-:W2:Y:S02]  /*1cf0*/  LDG.E.64 R10, desc[UR6][R24.64] ;  /* 0x00000006180a7981 */ /* 0x000ea4000c1e1b00 */
[----:B--2---:R-:W-:-:S04]  /*1d00*/  ISETP.NE.U32.AND P0, PT, R10, 0x1, PT ;  /* 0x000000010a00780c */ /* 0x004fc80003f05070 */
[----:B------:R-:W-:-:S13]  /*1d10*/  ISETP.NE.AND.EX P0, PT, R11, RZ, PT, P0 ;  /* 0x000000ff0b00720c */ /* 0x000fda0003f05300 */
[----:B------:R-:W-:-:S14]  /*1d20*/  DSETP.LEU.OR P0, PT, R8, UR30, P0 ;  /* 0x0000001e08007e2a */ /* 0x000fdc000870b400 */
[----:B0-----:R-:W-:Y:S05]  /*1d30*/  @P0 BRA `(.L_x_4) ;  /* 0x0000000400240947 */ /* 0x001fea0003800000 */
[C---:B------:R-:W-:Y:S01]  /*1d40*/  LEA R42, P0, R4.reuse, UR26, 0x3 ;  /* 0x0000001a042a7c11 */ /* 0x040fe2000f8018ff */
[----:B------:R0:W5:Y:S03]  /*1d50*/  LDG.E.64 R10, desc[UR6][R22.64] ;  /* 0x00000006160a7981 */ /* 0x000166000c1e1b00 */
[----:B------:R-:W-:-:S06]  /*1d60*/  LEA.HI.X R43, R4, UR27, RZ, 0x3, P0 ;  /* 0x0000001b042b7c11 */ /* 0x000fcc00080f1cff */
[----:B------:R-:W2:Y:S01]  /*1d70*/  LDG.E.64 R42, desc[UR6][R42.64] ;  /* 0x000000062a2a7981 */ /* 0x000ea2000c1e1b00 */
[----:B------:R-:W1:Y:S01]  /*1d80*/  MUFU.RCP64H R13, R9 ;  /* 0x00000009000d7308 */ /* 0x000e620000001800 */
[----:B------:R-:W-:-:S06]  /*1d90*/  IMAD.MOV.U32 R12, RZ, RZ, 0x1 ;  /* 0x00000001ff0c7424 */ /* 0x000fcc00078e00ff */
[----:B-1----:R-:W-:-:S08]  /*1da0*/  DFMA R14, -R8, R12, 1 ;  /* 0x3ff00000080e742b */ /* 0x002fd0000000010c */
[----:B------:R-:W-:-:S08]  /*1db0*/  DFMA R14, R14, R14, R14 ;  /* 0x0000000e0e0e722b */ /* 0x000fd0000000000e */
[----:B------:R-:W-:-:S08]  /*1dc0*/  DFMA R14, R12, R14, R12 ;  /* 0x0000000e0c0e722b */ /* 0x000fd0000000000c */
[----:B------:R-:W-:-:S08]  /*1dd0*/  DFMA R12, -R8, R14, 1 ;  /* 0x3ff00000080c742b */ /* 0x000fd0000000010e */
[----:B------:R-:W-:Y:S01]  /*1de0*/  DFMA R12, R14, R12, R14 ;  /* 0x0000000c0e0c722b */ /* 0x000fe2000000000e */
[----:B------:R-:W-:Y:S07]  /*1df0*/  BSSY.RECONVERGENT B3, `(.L_x_35) ;  /* 0x000000e000037945 */ /* 0x000fee0003800200 */
[----:B--2---:R-:W-:-:S08]  /*1e00*/  DMUL R14, R42, R12 ;  /* 0x0000000c2a0e7228 */ /* 0x004fd00000000000 */
[----:B------:R-:W-:-:S08]  /*1e10*/  DFMA R16, -R8, R14, R42 ;  /* 0x0000000e0810722b */ /* 0x000fd0000000012a */
[----:B------:R-:W-:Y:S01]  /*1e20*/  DFMA R12, R12, R16, R14 ;  /* 0x000000100c0c722b */ /* 0x000fe2000000000e */
[----:B------:R-:W-:-:S09]  /*1e30*/  FSETP.GEU.AND P2, PT, |R43|, 6.5827683646048100446e-37, PT ;  /* 0x036000002b00780b */ /* 0x000fd20003f4e200 */
[----:B------:R-:W-:-:S05]  /*1e40*/  FFMA R0, RZ, R9, R13 ;  /* 0x00000009ff007223 */ /* 0x000fca000000000d */
[----:B------:R-:W-:-:S13]  /*1e50*/  FSETP.GT.AND P0, PT, |R0|, 1.469367938527859385e-39, PT ;  /* 0x001000000000780b */ /* 0x000fda0003f04200 */
[----:B0-----:R-:W-:Y:S05]  /*1e60*/  @P0 BRA P2, `(.L_x_36) ;  /* 0x0000000000180947 */ /* 0x001fea0001000000 */
[----:B------:R-:W-:Y:S01]  /*1e70*/  IMAD.MOV.U32 R40, RZ, RZ, R8 ;  /* 0x000000ffff287224 */ /* 0x000fe200078e0008 */
[----:B------:R-:W-:Y:S01]  /*1e80*/  MOV R0, 0x1eb0 ;  /* 0x00001eb000007802 */ /* 0x000fe20000000f00 */
[----:B------:R-:W-:-:S07]  /*1e90*/  IMAD.MOV.U32 R41, RZ, RZ, R9 ;  /* 0x000000ffff297224 */ /* 0x000fce00078e0009 */
[----:B-----5:R-:W-:Y:S05]  /*1ea0*/  CALL.REL.NOINC `($__internal_1_$__cuda_sm20_div_rn_f64_full) ;  /* 0x00000008009c7944 */ /* 0x020fea0003c00000 */
[----:B------:R-:W-:Y:S02]  /*1eb0*/  IMAD.MOV.U32 R12, RZ, RZ, R48 ;  /* 0x000000ffff0c7224 */ /* 0x000fe400078e0030 */
[----:B------:R-:W-:-:S07]  /*1ec0*/  IMAD.MOV.U32 R13, RZ, RZ, R49 ;  /* 0x000000ffff0d7224 */ /* 0x000fce00078e0031 */
.L_x_36:
[----:B------:R-:W-:Y:S05]  /*1ed0*/  BSYNC.RECONVERGENT B3 ;  /* 0x0000000000037941 */ /* 0x000fea0003800200 */
.L_x_35:
[----:B-----5:R-:W-:Y:S01]  /*1ee0*/  DSETP.MIN.AND P0, P2, R10, R12, PT ;  /* 0x0000000c0a00722a */ /* 0x020fe20003a00000 */
[----:B------:R-:W-:Y:S02]  /*1ef0*/  IMAD.MOV.U32 R0, RZ, RZ, R11 ;  /* 0x000000ffff007224 */ /* 0x000fe400078e000b */
[----:B------:R-:W-:-:S03]  /*1f00*/  IMAD.MOV.U32 R15, RZ, RZ, R13 ;  /* 0x000000ffff0f7224 */ /* 0x000fc600078e000d */
[----:B------:R-:W-:Y:S02]  /*1f10*/  SEL R10, R10, R12, P0 ;  /* 0x0000000c0a0a7207 */ /* 0x000fe40000000000 */
[----:B------:R-:W-:Y:S02]  /*1f20*/  FSEL R17, R0, R15, P0 ;  /* 0x0000000f00117208 */ /* 0x000fe40000000000 */
[----:B------:R-:W-:-:S04]  /*1f30*/  ISETP.GE.AND P0, PT, R18, RZ, PT ;  /* 0x000000ff1200720c */ /* 0x000fc80003f06270 */
[----:B------:R-:W-:-:S04]  /*1f40*/  @P2 LOP3.LUT R17, R15, 0x80000, RZ, 0xfc, !PT ;  /* 0x000800000f112812 */ /* 0x000fc800078efcff */
[----:B------:R-:W-:-:S05]  /*1f50*/  MOV R11, R17 ;  /* 0x00000011000b7202 */ /* 0x000fca0000000f00 */
[----:B------:R0:W-:Y:S01]  /*1f60*/  STG.E.64 desc[UR6][R22.64], R10 ;  /* 0x0000000a16007986 */ /* 0x0001e2000c101b06 */
[----:B------:R-:W-:Y:S05]  /*1f70*/  @!P0 BRA `(.L_x_4) ;  /* 0x0000000000948947 */ /* 0x000fea0003800000 */
[C---:B------:R-:W-:Y:S01]  /*1f80*/  IMAD.SHL.U32 R16, R18.reuse, 0x8, RZ ;  /* 0x0000000812107824 */ /* 0x040fe200078e00ff */
[----:B------:R-:W-:-:S04]  /*1f90*/  SHF.L.U64.HI R0, R18, 0x3, R19 ;  /* 0x0000000312007819 */ /* 0x000fc80000010213 */
[----:B------:R-:W-:Y:S02]  /*1fa0*/  LOP3.LUT R16, R16, 0xfffffff8, RZ, 0xc0, !PT ;  /* 0xfffffff810107812 */ /* 0x000fe400078ec0ff */
[----:B------:R-:W-:Y:S02]  /*1fb0*/  LOP3.LUT R0, R0, 0x3, RZ, 0xc0, !PT ;  /* 0x0000000300007812 */ /* 0x000fe400078ec0ff */
[----:B------:R-:W-:-:S04]  /*1fc0*/  IADD3 R16, P0, PT, R16, UR26, RZ ;  /* 0x0000001a10107c10 */ /* 0x000fc8000ff1e0ff */
[----:B------:R-:W-:-:S05]  /*1fd0*/  IADD3.X R17, PT, PT, R0, UR27, RZ, P0, !PT ;  /* 0x0000001b00117c10 */ /* 0x000fca00087fe4ff */
[----:B------:R-:W2:Y:S01]  /*1fe0*/  LDG.E.64 R42, desc[UR6][R16.64] ;  /* 0x00000006102a7981 */ /* 0x000ea2000c1e1b00 */
[----:B------:R-:W1:Y:S01]  /*1ff0*/  MUFU.RCP64H R13, R9 ;  /* 0x00000009000d7308 */ /* 0x000e620000001800 */
[----:B------:R-:W-:Y:S01]  /*2000*/  IMAD.MOV.U32 R12, RZ, RZ, 0x1 ;  /* 0x00000001ff0c7424 */ /* 0x000fe200078e00ff */
[----:B------:R-:W-:Y:S05]  /*2010*/  BSSY.RECONVERGENT B3, `(.L_x_37) ;  /* 0x0000013000037945 */ /* 0x000fea0003800200 */
[----:B-1----:R-:W-:-:S08]  /*2020*/  DFMA R14, -R8, R12, 1 ;  /* 0x3ff00000080e742b */ /* 0x002fd0000000010c */
[----:B------:R-:W-:-:S08]  /*2030*/  DFMA R14, R14, R14, R14 ;  /* 0x0000000e0e0e722b */ /* 0x000fd0000000000e */
[----:B------:R-:W-:-:S08]  /*2040*/  DFMA R14, R12, R14, R12 ;  /* 0x0000000e0c0e722b */ /* 0x000fd0000000000c */
[----:B------:R-:W-:-:S08]  /*2050*/  DFMA R12, -R8, R14, 1 ;  /* 0x3ff00000080c742b */ /* 0x000fd0000000010e */
[----:B------:R-:W-:-:S08]  /*2060*/  DFMA R18, R14, R12, R14 ;  /* 0x0000000c0e12722b */ /* 0x000fd0000000000e */
[----:B--2---:R-:W-:Y:S01]  /*2070*/  DMUL R12, R18, R42 ;  /* 0x0000002a120c7228 */ /* 0x004fe20000000000 */
[----:B------:R-:W-:-:S07]  /*2080*/  FSETP.GEU.AND P2, PT, |R43|, 6.5827683646048100446e-37, PT ;  /* 0x036000002b00780b */ /* 0x000fce0003f4e200 */
        /* <DEDUP_REMOVED lines=8> */
[----:B0-----:R-:W-:Y:S05]  /*2110*/  CALL.REL.NOINC `($__internal_1_$__cuda_sm20_div_rn_f64_full) ;  /* 0x0000000800007944 */ /* 0x001fea0003c00000 */
[----:B------:R-:W-:Y:S02]  /*2120*/  IMAD.MOV.U32 R12, RZ, RZ, R48 ;  /* 0x000000ffff0c7224 */ /* 0x000fe400078e0030 */
[----:B------:R-:W-:-:S07]  /*2130*/  IMAD.MOV.U32 R13, RZ, RZ, R49 ;  /* 0x000000ffff0d7224 */ /* 0x000fce00078e0031 */
.L_x_38:
[----:B------:R-:W-:Y:S05]  /*2140*/  BSYNC.RECONVERGENT B3 ;  /* 0x0000000000037941 */ /* 0x000fea0003800200 */
.L_x_37:
[----:B------:R-:W-:Y:S01]  /*2150*/  DSETP.MIN.AND P0, P2, R10, R12, PT ;  /* 0x0000000c0a00722a */ /* 0x000fe20003a00000 */
[----:B------:R-:W-:Y:S01]  /*2160*/  IMAD.MOV.U32 R0, RZ, RZ, R11 ;  /* 0x000000ffff007224 */ /* 0x000fe200078e000b */
[----:B------:R-:W-:-:S04]  /*2170*/  MOV R15, R13 ;  /* 0x0000000d000f7202 */ /* 0x000fc80000000f00 */
[----:B------:R-:W-:Y:S02]  /*2180*/  FSEL R17, R0, R15, P0 ;  /* 0x0000000f00117208 */ /* 0x000fe40000000000 */
[----:B0-----:R-:W-:-:S06]  /*2190*/  SEL R10, R10, R12, P0 ;  /* 0x0000000c0a0a7207 */ /* 0x001fcc0000000000 */
[----:B------:R-:W-:-:S05]  /*21a0*/  @P2 LOP3.LUT R17, R15, 0x80000, RZ, 0xfc, !PT ;  /* 0x000800000f112812 */ /* 0x000fca00078efcff */
[----:B------:R-:W-:-:S05]  /*21b0*/  IMAD.MOV.U32 R11, RZ, RZ, R17 ;  /* 0x000000ffff0b7224 */ /* 0x000fca00078e0011 */
[----:B------:R1:W-:Y:S02]  /*21c0*/  STG.E.64 desc[UR6][R22.64], R10 ;  /* 0x0000000a16007986 */ /* 0x0003e4000c101b06 */
.L_x_4:
[----:B------:R-:W-:Y:S05]  /*21d0*/  BSYNC.RECONVERGENT B1 ;  /* 0x0000000000017941 */ /* 0x000fea0003800200 */
.L_x_3:
[----:B------:R-:W-:Y:S02]  /*21e0*/  VIADD R6, R6, 0x2 ;  /* 0x0000000206067836 */ /* 0x000fe40000000000 */
[----:B------:R-:W-:Y:S02]  /*21f0*/  VIADD R5, R5, 0x1 ;  /* 0x0000000105057836 */ /* 0x000fe40000000000 */
[----:B------:R-:W-:Y:S01]  /*2200*/  IMAD R54, R3, 0x8, R54 ;  /* 0x0000000803367824 */ /* 0x000fe200078e0236 */
[----:B------:R-:W-:Y:S06]  /*2210*/  @P1 BRA `(.L_x_39) ;  /* 0xffffffe000241947 */ /* 0x000fec000383ffff */
[----:B------:R-:W-:Y:S05]  /*2220*/  BSYNC.RECONVERGENT B0 ;  /* 0x0000000000007941 */ /* 0x000fea0003800200 */
.L_x_0:
[----:B------:R-:W2:Y:S01]  /*2230*/  LDCU.64 UR4, c[0x0][0x3e0] ;  /* 0x00007c00ff0477ac */ /* 0x000ea20008000a00 */
[----:B------:R-:W-:Y:S01]  /*2240*/  IMAD.SHL.U32 R5, R4, 0x8, RZ ;  /* 0x0000000804057824 */ /* 0x000fe200078e00ff */
[----:B------:R-:W-:-:S04]  /*2250*/  SHF.R.U32.HI R4, RZ, 0x1d, R4 ;  /* 0x0000001dff047819 */ /* 0x000fc80000011604 */
[----:B--2---:R-:W-:-:S04]  /*2260*/  IADD3 R40, P0, PT, R5, UR4, RZ ;  /* 0x0000000405287c10 */ /* 0x004fc8000ff1e0ff */
[----:B------:R-:W-:-:S06]  /*2270*/  IADD3.X R41, PT, PT, R4, UR5, RZ, P0, !PT ;  /* 0x0000000504297c10 */ /* 0x000fcc00087fe4ff */
[----:B------:R-:W2:Y:S01]  /*2280*/  LDG.E.64 R40, desc[UR6][R40.64] ;  /* 0x0000000628287981 */ /* 0x000ea2000c1e1b00 */
[----:B------:R-:W-:Y:S01]  /*2290*/  BSSY.RECONVERGENT B0, `(.L_x_40) ;  /* 0x0000010000007945 */ /* 0x000fe20003800200 */
[----:B--2---:R-:W0:Y:S01]  /*22a0*/  MUFU.RCP64H R7, R41 ;  /* 0x0000002900077308 */ /* 0x004e220000001800 */
[----:B------:R-:W-:-:S05]  /*22b0*/  VIADD R6, R41, 0x300402 ;  /* 0x0030040229067836 */ /* 0x000fca0000000000 */
[----:B------:R-:W-:Y:S01]  /*22c0*/  FSETP.GEU.AND P0, PT, |R6|, 5.8789094863358348022e-39, PT ;  /* 0x004004020600780b */ /* 0x000fe20003f0e200 */
[----:B01----:R-:W-:-:S08]  /*22d0*/  DFMA R10, -R40, R6, 1 ;  /* 0x3ff00000280a742b */ /* 0x003fd00000000106 */
[----:B------:R-:W-:-:S08]  /*22e0*/  DFMA R10, R10, R10, R10 ;  /* 0x0000000a0a0a722b */ /* 0x000fd0000000000a */
[----:B------:R-:W-:-:S08]  /*22f0*/  DFMA R10, R6, R10, R6 ;  /* 0x0000000a060a722b */ /* 0x000fd00000000006 */
[----:B------:R-:W-:-:S08]  /*2300*/  DFMA R12, -R40, R10, 1 ;  /* 0x3ff00000280c742b */ /* 0x000fd0000000010a */
[----:B------:R-:W-:Y:S01]  /*2310*/  DFMA R6, R10, R12, R10 ;  /* 0x0000000c0a06722b */ /* 0x000fe2000000000a */
[----:B------:R-:W-:Y:S10]  /*2320*/  @P0 BRA `(.L_x_41) ;  /* 0x0000000000180947 */ /* 0x000ff40003800000 */
[----:B------:R-:W-:Y:S02]  /*2330*/  LOP3.LUT R50, R41, 0x7fffffff, RZ, 0xc0, !PT ;  /* 0x7fffffff29327812 */ /* 0x000fe400078ec0ff */
[----:B------:R-:W-:-:S03]  /*2340*/  MOV R0, 0x2370 ;  /* 0x0000237000007802 */ /* 0x000fc60000000f00 */
[----:B------:R-:W-:-:S07]  /*2350*/  VIADD R50, R50, 0xfff00000 ;  /* 0xfff0000032327836 */ /* 0x000fce0000000000 */
[----:B------:R-:W-:Y:S05]  /*2360*/  CALL.REL.NOINC `($__internal_0_$__cuda_sm20_dblrcp_rn_slowpath_v3) ;  /* 0x0000000000c47944 */ /* 0x000fea0003c00000 */
[----:B------:R-:W-:Y:S01]  /*2370*/  MOV R6, R52 ;  /* 0x0000003400067202 */ /* 0x000fe20000000f00 */
[----:B------:R-:W-:-:S07]  /*2380*/  IMAD.MOV.U32 R7, RZ, RZ, R53 ;  /* 0x000000ffff077224 */ /* 0x000fce00078e0035 */
.L_x_41:
[----:B------:R-:W-:Y:S05]  /*2390*/  BSYNC.RECONVERGENT B0 ;  /* 0x0000000000007941 */ /* 0x000fea0003800200 */
.L_x_40:
[----:B------:R-:W0:Y:S01]  /*23a0*/  S2UR UR5, SR_CgaCtaId ;  /* 0x00000000000579c3 */ /* 0x000e220000008800 */
[----:B------:R-:W-:Y:S01]  /*23b0*/  UMOV UR4, 0x400 ;  /* 0x0000040000047882 */ /* 0x000fe20000000000 */
[----:B------:R-:W1:Y:S01]  /*23c0*/  LDCU.128 UR16, c[0x0][0x430] ;  /* 0x00008600ff1077ac */ /* 0x000e620008000c00 */
[----:B------:R-:W2:Y:S01]  /*23d0*/  LDCU.64 UR28, c[0x0][0x440] ;  /* 0x00008800ff1c77ac */ /* 0x000ea20008000a00 */
[----:B0-----:R-:W-:-:S06]  /*23e0*/  ULEA UR4, UR5, UR4, 0x18 ;  /* 0x0000000405047291 */ /* 0x001fcc000f8ec0ff */
[----:B------:R-:W-:-:S05]  /*23f0*/  LEA R10, R2, UR4, 0x3 ;  /* 0x00000004020a7c11 */ /* 0x000fca000f8e18ff */
[C---:B------:R-:W-:Y:S01]  /*2400*/  IMAD R12, R3.reuse, 0x8, R10 ;  /* 0x00000008030c7824 */ /* 0x040fe200078e020a */
[----:B------:R-:W0:Y:S01]  /*2410*/  LDCU.64 UR4, c[0x0][0x428] ;  /* 0x00008500ff0477ac */ /* 0x000e220008000a00 */
[----:B------:R-:W-:Y:S02]  /*2420*/  LDS.64 R10, [R10] ;  /* 0x000000000a0a7984 */ /* 0x000fe40000000a00 */
[C---:B------:R-:W-:Y:S02]  /*2430*/  IMAD R0, R3.reuse, 0x8, R12 ;  /* 0x0000000803007824 */ /* 0x040fe400078e020c */
[----:B------:R-:W3:Y:S02]  /*2440*/  LDS.64 R12, [R12] ;  /* 0x000000000c0c7984 */ /* 0x000ee40000000a00 */
[----:B------:R-:W-:-:S04]  /*2450*/  IMAD R14, R3, 0x8, R0 ;  /* 0x00000008030e7824 */ /* 0x000fc800078e0200 */
[C---:B------:R-:W-:Y:S02]  /*2460*/  IMAD R16, R3.reuse, 0x8, R14 ;  /* 0x0000000803107824 */ /* 0x040fe400078e020e */
[----:B------:R-:W-:Y:S02]  /*2470*/  LDS.64 R14, [R14] ;  /* 0x000000000e0e7984 */ /* 0x000fe40000000a00 */
[C---:B------:R-:W-:Y:S02]  /*2480*/  IMAD R18, R3.reuse, 0x8, R16 ;  /* 0x0000000803127824 */ /* 0x040fe400078e0210 */
[----:B------:R-:W4:Y:S02]  /*2490*/  LDS.64 R16, [R16] ;  /* 0x0000000010107984 */ /* 0x000f240000000a00 */
[C---:B------:R-:W-:Y:S02]  /*24a0*/  IMAD R20, R3.reuse, 0x8, R18 ;  /* 0x0000000803147824 */ /* 0x040fe400078e0212 */
[----:B------:R-:W5:Y:S03]  /*24b0*/  LDS.64 R18, [R18] ;  /* 0x0000000012127984 */ /* 0x000f660000000a00 */
[----:B------:R-:W-:-:S02]  /*24c0*/  LEA R26, R3, R20, 0x3 ;  /* 0x00000014031a7211 */ /* 0x000fc400078e18ff */
[----:B------:R-:W-:Y:S03]  /*24d0*/  LDS.64 R20, [R20] ;  /* 0x0000000014147984 */ /* 0x000fe60000000a00 */
[----:B------:R-:W-:Y:S01]  /*24e0*/  IMAD R24, R3, 0x8, R26 ;  /* 0x0000000803187824 */ /* 0x000fe200078e021a */
[----:B------:R-:W0:Y:S04]  /*24f0*/  LDS.64 R22, [R26] ;  /* 0x000000001a167984 */ /* 0x000e280000000a00 */
[----:B------:R-:W0:Y:S04]  /*2500*/  LDS.64 R2, [R0] ;  /* 0x0000000000027984 */ /* 0x000e280000000a00 */
[----:B------:R-:W0:Y:S01]  /*2510*/  LDS.64 R24, [R24] ;  /* 0x0000000018187984 */ /* 0x000e220000000a00 */
[----:B---3--:R-:W-:-:S02]  /*2520*/  DADD R10, R10, R12 ;  /* 0x000000000a0a7229 */ /* 0x008fc4000000000c */
[----:B----4-:R-:W-:Y:S01]  /*2530*/  DADD R14, R14, R16 ;  /* 0x000000000e0e7229 */ /* 0x010fe20000000010 */
[----:B-1----:R-:W-:-:S04]  /*2540*/  IADD3 R16, P1, PT, R5, UR18, RZ ;  /* 0x0000001205107c10 */ /* 0x002fc8000ff3e0ff */
[----:B------:R-:W-:-:S03]  /*2550*/  IADD3.X R17, PT, PT, R4, UR19, RZ, P1, !PT ;  /* 0x0000001304117c10 */ /* 0x000fc60008ffe4ff */
[----:B-----5:R-:W-:Y:S01]  /*2560*/  DADD R14, R14, R18 ;  /* 0x000000000e0e7229 */ /* 0x020fe20000000012 */
[----:B--2---:R-:W-:Y:S01]  /*2570*/  IADD3 R18, P2, PT, R5, UR28, RZ ;  /* 0x0000001c05127c10 */ /* 0x004fe2000ff5e0ff */
[----:B0-----:R-:W-:-:S03]  /*2580*/  DADD R20, R20, R22 ;  /* 0x0000000014147229 */ /* 0x001fc60000000016 */
[----:B------:R-:W-:-:S03]  /*2590*/  IADD3.X R19, PT, PT, R4, UR29, RZ, P2, !PT ;  /* 0x0000001d04137c10 */ /* 0x000fc600097fe4ff */
[----:B------:R-:W-:Y:S02]  /*25a0*/  DMUL R14, R14, R6 ;  /* 0x000000060e0e7228 */ /* 0x000fe40000000000 */
[----:B------:R-:W-:Y:S01]  /*25b0*/  DADD R2, R10, R2 ;  /* 0x000000000a027229 */ /* 0x000fe20000000002 */
[----:B------:R-:W-:Y:S01]  /*25c0*/  IADD3 R10, P0, PT, R5, UR4, RZ ;  /* 0x00000004050a7c10 */ /* 0x000fe2000ff1e0ff */
[----:B------:R-:W-:-:S03]  /*25d0*/  DADD R20, R20, R24 ;  /* 0x0000000014147229 */ /* 0x000fc60000000018 */
[C---:B------:R-:W-:Y:S02]  /*25e0*/  IADD3.X R11, PT, PT, R4.reuse, UR5, RZ, P0, !PT ;  /* 0x00000005040b7c10 */ /* 0x040fe400087fe4ff */
[----:B------:R-:W-:Y:S01]  /*25f0*/  IADD3 R12, P0, PT, R5, UR16, RZ ;  /* 0x00000010050c7c10 */ /* 0x000fe2000ff1e0ff */
[-C--:B------:R-:W-:Y:S02]  /*2600*/  DMUL R2, R2, R6.reuse ;  /* 0x0000000602027228 */ /* 0x080fe40000000000 */
[----:B------:R-:W-:Y:S01]  /*2610*/  DMUL R20, R20, R6 ;  /* 0x0000000614147228 */ /* 0x000fe20000000000 */
[----:B------:R-:W-:-:S04]  /*2620*/  IADD3.X R13, PT, PT, R4, UR17, RZ, P0, !PT ;  /* 0x00000011040d7c10 */ /* 0x000fc800087fe4ff */
[----:B------:R-:W-:Y:S04]  /*2630*/  STG.E.64 desc[UR6][R10.64], R2 ;  /* 0x000000020a007986 */ /* 0x000fe8000c101b06 */
[----:B------:R-:W-:Y:S04]  /*2640*/  STG.E.64 desc[UR6][R12.64], R14 ;  /* 0x0000000e0c007986 */ /* 0x000fe8000c101b06 */
[----:B------:R-:W-:Y:S04]  /*2650*/  STG.E.64 desc[UR6][R16.64], R20 ;  /* 0x0000001410007986 */ /* 0x000fe8000c101b06 */
[----:B------:R-:W-:Y:S01]  /*2660*/  STG.E.64 desc[UR6][R18.64], R8 ;  /* 0x0000000812007986 */ /* 0x000fe2000c101b06 */
[----:B------:R-:W-:Y:S05]  /*2670*/  EXIT ;  /* 0x000000000000794d */ /* 0x000fea0003800000 */
        .weak           $__internal_0_$__cuda_sm20_dblrcp_rn_slowpath_v3
        .type           $__internal_0_$__cuda_sm20_dblrcp_rn_slowpath_v3,@function
        .size           $__internal_0_$__cuda_sm20_dblrcp_rn_slowpath_v3,($__internal_1_$__cuda_sm20_div_rn_f64_full - $__internal_0_$__cuda_sm20_dblrcp_rn_slowpath_v3)
$__internal_0_$__cuda_sm20_dblrcp_rn_slowpath_v3:
[----:B------:R-:W-:Y:S01]  /*2680*/  DSETP.GTU.AND P0, PT, |R40|, +INF , PT ;  /* 0x7ff000002800742a */ /* 0x000fe20003f0c200 */
[----:B------:R-:W-:-:S13]  /*2690*/  BSSY.RECONVERGENT B4, `(.L_x_42) ;  /* 0x0000023000047945 */ /* 0x000fda0003800200 */
[----:B------:R-:W-:Y:S05]  /*26a0*/  @P0 BRA `(.L_x_43) ;  /* 0x00000000007c0947 */ /* 0x000fea0003800000 */
[----:B------:R-:W-:-:S05]  /*26b0*/  LOP3.LUT R52, R41, 0x7fffffff, RZ, 0xc0, !PT ;  /* 0x7fffffff29347812 */ /* 0x000fca00078ec0ff */
[----:B------:R-:W-:-:S05]  /*26c0*/  VIADD R51, R52, 0xffffffff ;  /* 0xffffffff34337836 */ /* 0x000fca0000000000 */
[----:B------:R-:W-:-:S13]  /*26d0*/  ISETP.GE.U32.AND P0, PT, R51, 0x7fefffff, PT ;  /* 0x7fefffff3300780c */ /* 0x000fda0003f06070 */
[----:B------:R-:W-:Y:S01]  /*26e0*/  @P0 LOP3.LUT R57, R41, 0x7ff00000, RZ, 0x3c, !PT ;  /* 0x7ff0000029390812 */ /* 0x000fe200078e3cff */
[----:B------:R-:W-:Y:S01]  /*26f0*/  @P0 IMAD.MOV.U32 R56, RZ, RZ, RZ ;  /* 0x000000ffff380224 */ /* 0x000fe200078e00ff */
[----:B------:R-:W-:Y:S06]  /*2700*/  @P0 BRA `(.L_x_44) ;  /* 0x00000000006c0947 */ /* 0x000fec0003800000 */
[----:B------:R-:W-:-:S13]  /*2710*/  ISETP.GE.U32.AND P0, PT, R52, 0x1000001, PT ;  /* 0x010000013400780c */ /* 0x000fda0003f06070 */
[----:B------:R-:W-:Y:S05]  /*2720*/  @!P0 BRA `(.L_x_45) ;  /* 0x0000000000348947 */ /* 0x000fea0003800000 */
[----:B------:R-:W-:Y:S02]  /*2730*/  VIADD R57, R41, 0xc0200000 ;  /* 0xc020000029397836 */ /* 0x000fe40000000000 */
[----:B------:R-:W-:Y:S02]  /*2740*/  IMAD.MOV.U32 R56, RZ, RZ, R40 ;  /* 0x000000ffff387224 */ /* 0x000fe400078e0028 */
[----:B------:R-:W0:Y:S04]  /*2750*/  MUFU.RCP64H R51, R57 ;  /* 0x0000003900337308 */ /* 0x000e280000001800 */
[----:B0-----:R-:W-:-:S08]  /*2760*/  DFMA R52, -R56, R50, 1 ;  /* 0x3ff000003834742b */ /* 0x001fd00000000132 */
[----:B------:R-:W-:-:S08]  /*2770*/  DFMA R52, R52, R52, R52 ;  /* 0x000000343434722b */ /* 0x000fd00000000034 */
[----:B------:R-:W-:-:S08]  /*2780*/  DFMA R52, R50, R52, R50 ;  /* 0x000000343234722b */ /* 0x000fd00000000032 */
[----:B------:R-:W-:-:S08]  /*2790*/  DFMA R50, -R56, R52, 1 ;  /* 0x3ff000003832742b */ /* 0x000fd00000000134 */
[----:B------:R-:W-:-:S08]  /*27a0*/  DFMA R50, R52, R50, R52 ;  /* 0x000000323432722b */ /* 0x000fd00000000034 */
[----:B------:R-:W-:-:S08]  /*27b0*/  DMUL R50, R50, 2.2250738585072013831e-308 ;  /* 0x0010000032327828 */ /* 0x000fd00000000000 */
[----:B------:R-:W-:-:S08]  /*27c0*/  DFMA R40, -R40, R50, 1 ;  /* 0x3ff000002828742b */ /* 0x000fd00000000132 */
[----:B------:R-:W-:-:S08]  /*27d0*/  DFMA R40, R40, R40, R40 ;  /* 0x000000282828722b */ /* 0x000fd00000000028 */
[----:B------:R-:W-:Y:S01]  /*27e0*/  DFMA R56, R50, R40, R50 ;  /* 0x000000283238722b */ /* 0x000fe20000000032 */
[----:B------:R-:W-:Y:S10]  /*27f0*/  BRA `(.L_x_44) ;  /* 0x0000000000307947 */ /* 0x000ff40003800000 */
.L_x_45:
[----:B------:R-:W-:Y:S01]  /*2800*/  DMUL R52, R40, 8.11296384146066816958e+31 ;  /* 0x4690000028347828 */ /* 0x000fe20000000000 */
[----:B------:R-:W-:-:S05]  /*2810*/  IMAD.MOV.U32 R40, RZ, RZ, R50 ;  /* 0x000000ffff287224 */ /* 0x000fca00078e0032 */
[----:B------:R-:W0:Y:S02]  /*2820*/  MUFU.RCP64H R41, R53 ;  /* 0x0000003500297308 */ /* 0x000e240000001800 */
[----:B0-----:R-:W-:-:S08]  /*2830*/  DFMA R50, -R52, R40, 1 ;  /* 0x3ff000003432742b */ /* 0x001fd00000000128 */
[----:B------:R-:W-:-:S08]  /*2840*/  DFMA R50, R50, R50, R50 ;  /* 0x000000323232722b */ /* 0x000fd00000000032 */
[----:B------:R-:W-:-:S08]  /*2850*/  DFMA R50, R40, R50, R40 ;  /* 0x000000322832722b */ /* 0x000fd00000000028 */
[----:B------:R-:W-:-:S08]  /*2860*/  DFMA R40, -R52, R50, 1 ;  /* 0x3ff000003428742b */ /* 0x000fd00000000132 */
[----:B------:R-:W-:-:S08]  /*2870*/  DFMA R40, R50, R40, R50 ;  /* 0x000000283228722b */ /* 0x000fd00000000032 */
[----:B------:R-:W-:Y:S01]  /*2880*/  DMUL R56, R40, 8.11296384146066816958e+31 ;  /* 0x4690000028387828 */ /* 0x000fe20000000000 */
[----:B------:R-:W-:Y:S10]  /*2890*/  BRA `(.L_x_44) ;  /* 0x0000000000087947 */ /* 0x000ff40003800000 */
.L_x_43:
[----:B------:R-:W-:Y:S01]  /*28a0*/  LOP3.LUT R57, R41, 0x80000, RZ, 0xfc, !PT ;  /* 0x0008000029397812 */ /* 0x000fe200078efcff */
[----:B------:R-:W-:-:S07]  /*28b0*/  IMAD.MOV.U32 R56, RZ, RZ, R40 ;  /* 0x000000ffff387224 */ /* 0x000fce00078e0028 */
.L_x_44:
[----:B------:R-:W-:Y:S05]  /*28c0*/  BSYNC.RECONVERGENT B4 ;  /* 0x0000000000047941 */ /* 0x000fea0003800200 */
.L_x_42:
[----:B------:R-:W-:Y:S01]  /*28d0*/  IMAD.MOV.U32 R40, RZ, RZ, R0 ;  /* 0x000000ffff287224 */ /* 0x000fe200078e0000 */
[----:B------:R-:W-:Y:S01]  /*28e0*/  MOV R52, R56 ;  /* 0x0000003800347202 */ /* 0x000fe20000000f00 */
[----:B------:R-:W-:Y:S02]  /*28f0*/  IMAD.MOV.U32 R41, RZ, RZ, 0x0 ;  /* 0x00000000ff297424 */ /* 0x000fe400078e00ff */
[----:B------:R-:W-:Y:S02]  /*2900*/  IMAD.MOV.U32 R53, RZ, RZ, R57 ;  /* 0x000000ffff357224 */ /* 0x000fe400078e0039 */
[----:B------:R-:W-:Y:S05]  /*2910*/  RET.REL.NODEC R40 `(_Z44compute_fluxes_central_structure_cuda_singlelddddiPdPlS0_S_S_S_S_S0_S_S_S_S_S_S_S_S_S_S_S_) ;  /* 0xffffffd428b87950 */ /* 0x000fea0003c3ffff */
        .weak           $__internal_1_$__cuda_sm20_div_rn_f64_full
        .type           $__internal_1_$__cuda_sm20_div_rn_f64_full,@function
        .size           $__internal_1_$__cuda_sm20_div_rn_f64_full,($__internal_2_$__cuda_sm20_dsqrt_rn_f64_mediumpath_v1 - $__internal_1_$__cuda_sm20_div_rn_f64_full)
$__internal_1_$__cuda_sm20_div_rn_f64_full:
[C---:B------:R-:W-:Y:S01]  /*2920*/  FSETP.GEU.AND P0, PT, |R41|.reuse, 1.469367938527859385e-39, PT ;  /* 0x001000002900780b */ /* 0x040fe20003f0e200 */
[----:B------:R-:W-:Y:S01]  /*2930*/  IMAD.MOV.U32 R46, RZ, RZ, 0x1 ;  /* 0x00000001ff2e7424 */ /* 0x000fe200078e00ff */
[----:B------:R-:W-:Y:S01]  /*2940*/  LOP3.LUT R38, R41, 0x800fffff, RZ, 0xc0, !PT ;  /* 0x800fffff29267812 */ /* 0x000fe200078ec0ff */
[----:B------:R-:W-:Y:S01]  /*2950*/  IMAD.MOV.U32 R56, RZ, RZ, 0x1ca00000 ;  /* 0x1ca00000ff387424 */ /* 0x000fe200078e00ff */
[C---:B------:R-:W-:Y:S01]  /*2960*/  FSETP.GEU.AND P3, PT, |R43|.reuse, 1.469367938527859385e-39, PT ;  /* 0x001000002b00780b */ /* 0x040fe20003f6e200 */
[----:B------:R-:W-:Y:S01]  /*2970*/  BSSY.RECONVERGENT B2, `(.L_x_46) ;  /* 0x0000052000027945 */ /* 0x000fe20003800200 */
[----:B------:R-:W-:Y:S01]  /*2980*/  LOP3.LUT R39, R38, 0x3ff00000, RZ, 0xfc, !PT ;  /* 0x3ff0000026277812 */ /* 0x000fe200078efcff */
[----:B------:R-:W-:Y:S01]  /*2990*/  IMAD.MOV.U32 R38, RZ, RZ, R40 ;  /* 0x000000ffff267224 */ /* 0x000fe200078e0028 */
[----:B------:R-:W-:Y:S02]  /*29a0*/  LOP3.LUT R55, R43, 0x7ff00000, RZ, 0xc0, !PT ;  /* 0x7ff000002b377812 */ /* 0x000fe400078ec0ff */
[----:B------:R-:W-:-:S03]  /*29b0*/  LOP3.LUT R58, R41, 0x7ff00000, RZ, 0xc0, !PT ;  /* 0x7ff00000293a7812 */ /* 0x000fc600078ec0ff */
[----:B------:R-:W-:Y:S01]  /*29c0*/  @!P0 DMUL R38, R40, 8.98846567431157953865e+307 ;  /* 0x7fe0000028268828 */ /* 0x000fe20000000000 */
[----:B------:R-:W-:-:S03]  /*29d0*/  ISETP.GE.U32.AND P2, PT, R55, R58, PT ;  /* 0x0000003a3700720c */ /* 0x000fc60003f46070 */
[----:B------:R-:W-:Y:S02]  /*29e0*/  @!P3 LOP3.LUT R44, R41, 0x7ff00000, RZ, 0xc0, !PT ;  /* 0x7ff00000292cb812 */ /* 0x000fe400078ec0ff */
[----:B------:R-:W0:Y:S01]  /*29f0*/  MUFU.RCP64H R47, R39 ;  /* 0x00000027002f7308 */ /* 0x000e220000001800 */
[----:B------:R-:W-:Y:S02]  /*2a00*/  SEL R45, R56, 0x63400000, !P2 ;  /* 0x63400000382d7807 */ /* 0x000fe40005000000 */
[----:B------:R-:W-:Y:S02]  /*2a10*/  @!P3 ISETP.GE.U32.AND P4, PT, R55, R44, PT ;  /* 0x0000002c3700b20c */ /* 0x000fe40003f86070 */
[----:B------:R-:W-:Y:S02]  /*2a20*/  LOP3.LUT R45, R45, 0x800fffff, R43, 0xf8, !PT ;  /* 0x800fffff2d2d7812 */ /* 0x000fe400078ef82b */
[----:B------:R-:W-:Y:S02]  /*2a30*/  @!P3 MOV R50, RZ ;  /* 0x000000ff0032b202 */ /* 0x000fe40000000f00 */
[----:B------:R-:W-:Y:S01]  /*2a40*/  @!P0 LOP3.LUT R58, R39, 0x7ff00000, RZ, 0xc0, !PT ;  /* 0x7ff00000273a8812 */ /* 0x000fe200078ec0ff */
[----:B0-----:R-:W-:-:S08]  /*2a50*/  DFMA R48, R46, -R38, 1 ;  /* 0x3ff000002e30742b */ /* 0x001fd00000000826 */
[----:B------:R-:W-:-:S08]  /*2a60*/  DFMA R48, R48, R48, R48 ;  /* 0x000000303030722b */ /* 0x000fd00000000030 */
[----:B------:R-:W-:Y:S01]  /*2a70*/  DFMA R48, R46, R48, R46 ;  /* 0x000000302e30722b */ /* 0x000fe2000000002e */
[----:B------:R-:W-:-:S04]  /*2a80*/  @!P3 SEL R47, R56, 0x63400000, !P4 ;  /* 0x63400000382fb807 */ /* 0x000fc80006000000 */
[----:B------:R-:W-:-:S03]  /*2a90*/  @!P3 LOP3.LUT R44, R47, 0x80000000, R43, 0xf8, !PT ;  /* 0x800000002f2cb812 */ /* 0x000fc600078ef82b */
[----:B------:R-:W-:Y:S01]  /*2aa0*/  DFMA R46, R48, -R38, 1 ;  /* 0x3ff00000302e742b */ /* 0x000fe20000000826 */
[----:B------:R-:W-:Y:S01]  /*2ab0*/  @!P3 LOP3.LUT R51, R44, 0x100000, RZ, 0xfc, !PT ;  /* 0x001000002c33b812 */ /* 0x000fe200078efcff */
[----:B------:R-:W-:-:S06]  /*2ac0*/  IMAD.MOV.U32 R44, RZ, RZ, R42 ;  /* 0x000000ffff2c7224 */ /* 0x000fcc00078e002a */
[----:B------:R-:W-:Y:S02]  /*2ad0*/  DFMA R46, R48, R46, R48 ;  /* 0x0000002e302e722b */ /* 0x000fe40000000030 */
[----:B------:R-:W-:-:S08]  /*2ae0*/  @!P3 DFMA R44, R44, 2, -R50 ;  /* 0x400000002c2cb82b */ /* 0x000fd00000000832 */
[----:B------:R-:W-:-:S08]  /*2af0*/  DMUL R48, R46, R44 ;  /* 0x0000002c2e307228 */ /* 0x000fd00000000000 */
[----:B------:R-:W-:-:S08]  /*2b00*/  DFMA R50, R48, -R38, R44 ;  /* 0x800000263032722b */ /* 0x000fd0000000002c */
[----:B------:R-:W-:Y:S01]  /*2b10*/  DFMA R50, R46, R50, R48 ;  /* 0x000000322e32722b */ /* 0x000fe20000000030 */
[----:B------:R-:W-:Y:S01]  /*2b20*/  IMAD.MOV.U32 R46, RZ, RZ, R55 ;  /* 0x000000ffff2e7224 */ /* 0x000fe200078e0037 */
[----:B------:R-:W-:-:S05]  /*2b30*/  @!P3 LOP3.LUT R46, R45, 0x7ff00000, RZ, 0xc0, !PT ;  /* 0x7ff000002d2eb812 */ /* 0x000fca00078ec0ff */
[----:B------:R-:W-:-:S05]  /*2b40*/  VIADD R47, R46, 0xffffffff ;  /* 0xffffffff2e2f7836 */ /* 0x000fca0000000000 */
[----:B------:R-:W-:Y:S01]  /*2b50*/  ISETP.GT.U32.AND P0, PT, R47, 0x7feffffe, PT ;  /* 0x7feffffe2f00780c */ /* 0x000fe20003f04070 */
[----:B------:R-:W-:-:S05]  /*2b60*/  VIADD R47, R58, 0xffffffff ;  /* 0xffffffff3a2f7836 */ /* 0x000fca0000000000 */
[----:B------:R-:W-:-:S13]  /*2b70*/  ISETP.GT.U32.OR P0, PT, R47, 0x7feffffe, P0 ;  /* 0x7feffffe2f00780c */ /* 0x000fda0000704470 */
[----:B------:R-:W-:Y:S05]  /*2b80*/  @P0 BRA `(.L_x_47) ;  /* 0x00000000006c0947 */ /* 0x000fea0003800000 */
[----:B------:R-:W-:Y:S01]  /*2b90*/  LOP3.LUT R42, R41, 0x7ff00000, RZ, 0xc0, !PT ;  /* 0x7ff00000292a7812 */ /* 0x000fe200078ec0ff */
[----:B------:R-:W-:-:S03]  /*2ba0*/  IMAD.MOV.U32 R46, RZ, RZ, RZ ;  /* 0x000000ffff2e7224 */ /* 0x000fc600078e00ff */
[CC--:B------:R-:W-:Y:S02]  /*2bb0*/  VIADDMNMX R43, R55.reuse, -R42.reuse, 0xb9600000, !PT ;  /* 0xb9600000372b7446 */ /* 0x0c0fe4000780092a */
[----:B------:R-:W-:Y:S02]  /*2bc0*/  ISETP.GE.U32.AND P0, PT, R55, R42, PT ;  /* 0x0000002a3700720c */ /* 0x000fe40003f06070 */
[----:B------:R-:W-:Y:S02]  /*2bd0*/  VIMNMX R42, PT, PT, R43, 0x46a00000, PT ;  /* 0x46a000002b2a7848 */ /* 0x000fe40003fe0100 */
[----:B------:R-:W-:-:S05]  /*2be0*/  SEL R43, R56, 0x63400000, !P0 ;  /* 0x63400000382b7807 */ /* 0x000fca0004000000 */
[----:B------:R-:W-:-:S04]  /*2bf0*/  IMAD.IADD R42, R42, 0x1, -R43 ;  /* 0x000000012a2a7824 */ /* 0x000fc800078e0a2b */
[----:B------:R-:W-:-:S06]  /*2c00*/  VIADD R47, R42, 0x7fe00000 ;  /* 0x7fe000002a2f7836 */ /* 0x000fcc0000000000 */
[----:B------:R-:W-:-:S10]  /*2c10*/  DMUL R48, R50, R46 ;  /* 0x0000002e32307228 */ /* 0x000fd40000000000 */
[----:B------:R-:W-:-:S13]  /*2c20*/  FSETP.GTU.AND P0, PT, |R49|, 1.469367938527859385e-39, PT ;  /* 0x001000003100780b */ /* 0x000fda0003f0c200 */
[----:B------:R-:W-:Y:S05]  /*2c30*/  @P0 BRA `(.L_x_48) ;  /* 0x0000000000940947 */ /* 0x000fea0003800000 */
[----:B------:R-:W-:Y:S01]  /*2c40*/  DFMA R38, R50, -R38, R44 ;  /* 0x800000263226722b */ /* 0x000fe2000000002c */
[----:B------:R-:W-:-:S09]  /*2c50*/  IMAD.MOV.U32 R46, RZ, RZ, RZ ;  /* 0x000000ffff2e7224 */ /* 0x000fd200078e00ff */
[C---:B------:R-:W-:Y:S02]  /*2c60*/  FSETP.NEU.AND P0, PT, R39.reuse, RZ, PT ;  /* 0x000000ff2700720b */ /* 0x040fe40003f0d000 */
[----:B------:R-:W-:-:S04]  /*2c70*/  LOP3.LUT R41, R39, 0x80000000, R41, 0x48, !PT ;  /* 0x8000000027297812 */ /* 0x000fc800078e4829 */
[----:B------:R-:W-:-:S07]  /*2c80*/  LOP3.LUT R47, R41, R47, RZ, 0xfc, !PT ;  /* 0x0000002f292f7212 */ /* 0x000fce00078efcff */
[----:B------:R-:W-:Y:S05]  /*2c90*/  @!P0 BRA `(.L_x_48) ;  /* 0x00000000007c8947 */ /* 0x000fea0003800000 */
[----:B------:R-:W-:Y:S01]  /*2ca0*/  IADD3 R39, PT, PT, -R42, RZ, RZ ;  /* 0x000000ff2a277210 */ /* 0x000fe20007ffe1ff */
[----:B------:R-:W-:Y:S01]  /*2cb0*/  IMAD.MOV.U32 R38, RZ, RZ, RZ ;  /* 0x000000ffff267224 */ /* 0x000fe200078e00ff */
[----:B------:R-:W-:-:S05]  /*2cc0*/  DMUL.RP R46, R50, R46 ;  /* 0x0000002e322e7228 */ /* 0x000fca0000008000 */
[----:B------:R-:W-:-:S05]  /*2cd0*/  DFMA R38, R48, -R38, R50 ;  /* 0x800000263026722b */ /* 0x000fca0000000032 */
[----:B------:R-:W-:Y:S02]  /*2ce0*/  LOP3.LUT R41, R47, R41, RZ, 0x3c, !PT ;  /* 0x000000292f297212 */ /* 0x000fe400078e3cff */
[----:B------:R-:W-:-:S04]  /*2cf0*/  IADD3 R38, PT, PT, -R42, -0x43300000, RZ ;  /* 0xbcd000002a267810 */ /* 0x000fc80007ffe1ff */
[----:B------:R-:W-:-:S04]  /*2d00*/  FSETP.NEU.AND P0, PT, |R39|, R38, PT ;  /* 0x000000262700720b */ /* 0x000fc80003f0d200 */
[----:B------:R-:W-:Y:S02]  /*2d10*/  FSEL R48, R46, R48, !P0 ;  /* 0x000000302e307208 */ /* 0x000fe40004000000 */
[----:B------:R-:W-:Y:S01]  /*2d20*/  FSEL R49, R41, R49, !P0 ;  /* 0x0000003129317208 */ /* 0x000fe20004000000 */
[----:B------:R-:W-:Y:S06]  /*2d30*/  BRA `(.L_x_48) ;  /* 0x0000000000547947 */ /* 0x000fec0003800000 */
.L_x_47:
[----:B------:R-:W-:-:S14]  /*2d40*/  DSETP.NAN.AND P0, PT, R42, R42, PT ;  /* 0x0000002a2a00722a */ /* 0x000fdc0003f08000 */
[----:B------:R-:W-:Y:S05]  /*2d50*/  @P0 BRA `(.L_x_49) ;  /* 0x0000000000440947 */ /* 0x000fea0003800000 */
[----:B------:R-:W-:-:S14]  /*2d60*/  DSETP.NAN.AND P0, PT, R40, R40, PT ;  /* 0x000000282800722a */ /* 0x000fdc0003f08000 */
[----:B------:R-:W-:Y:S05]  /*2d70*/  @P0 BRA `(.L_x_50) ;  /* 0x0000000000300947 */ /* 0x000fea0003800000 */
[----:B------:R-:W-:Y:S01]  /*2d80*/  ISETP.NE.AND P0, PT, R46, R58, PT ;  /* 0x0000003a2e00720c */ /* 0x000fe20003f05270 */
[----:B------:R-:W-:Y:S02]  /*2d90*/  IMAD.MOV.U32 R48, RZ, RZ, 0x0 ;  /* 0x00000000ff307424 */ /* 0x000fe400078e00ff */
[----:B------:R-:W-:-:S10]  /*2da0*/  IMAD.MOV.U32 R49, RZ, RZ, -0x80000 ;  /* 0xfff80000ff317424 */ /* 0x000fd400078e00ff */
[----:B------:R-:W-:Y:S05]  /*2db0*/  @!P0 BRA `(.L_x_48) ;  /* 0x0000000000348947 */ /* 0x000fea0003800000 */
[----:B------:R-:W-:Y:S02]  /*2dc0*/  ISETP.NE.AND P0, PT, R46, 0x7ff00000, PT ;  /* 0x7ff000002e00780c */ /* 0x000fe40003f05270 */
[----:B------:R-:W-:Y:S02]  /*2dd0*/  LOP3.LUT R49, R43, 0x80000000, R41, 0x48, !PT ;  /* 0x800000002b317812 */ /* 0x000fe400078e4829 */
[----:B------:R-:W-:-:S13]  /*2de0*/  ISETP.EQ.OR P0, PT, R58, RZ, !P0 ;  /* 0x000000ff3a00720c */ /* 0x000fda0004702670 */
[----:B------:R-:W-:Y:S01]  /*2df0*/  @P0 LOP3.LUT R38, R49, 0x7ff00000, RZ, 0xfc, !PT ;  /* 0x7ff0000031260812 */ /* 0x000fe200078efcff */
[----:B------:R-:W-:Y:S02]  /*2e00*/  @!P0 IMAD.MOV.U32 R48, RZ, RZ, RZ ;  /* 0x000000ffff308224 */ /* 0x000fe400078e00ff */
[----:B------:R-:W-:Y:S02]  /*2e10*/  @P0 IMAD.MOV.U32 R48, RZ, RZ, RZ ;  /* 0x000000ffff300224 */ /* 0x000fe400078e00ff */
[----:B------:R-:W-:Y:S01]  /*2e20*/  @P0 IMAD.MOV.U32 R49, RZ, RZ, R38 ;  /* 0x000000ffff310224 */ /* 0x000fe200078e0026 */
[----:B------:R-:W-:Y:S06]  /*2e30*/  BRA `(.L_x_48) ;  /* 0x0000000000147947 */ /* 0x000fec0003800000 */
.L_x_50:
[----:B------:R-:W-:Y:S01]  /*2e40*/  LOP3.LUT R49, R41, 0x80000, RZ, 0xfc, !PT ;  /* 0x0008000029317812 */ /* 0x000fe200078efcff */
[----:B------:R-:W-:Y:S01]  /*2e50*/  IMAD.MOV.U32 R48, RZ, RZ, R40 ;  /* 0x000000ffff307224 */ /* 0x000fe200078e0028 */
[----:B------:R-:W-:Y:S06]  /*2e60*/  BRA `(.L_x_48) ;  /* 0x0000000000087947 */ /* 0x000fec0003800000 */
.L_x_49:
[----:B------:R-:W-:Y:S02]  /*2e70*/  LOP3.LUT R49, R43, 0x80000, RZ, 0xfc, !PT ;  /* 0x000800002b317812 */ /* 0x000fe400078efcff */
[----:B------:R-:W-:-:S07]  /*2e80*/  MOV R48, R42 ;  /* 0x0000002a00307202 */ /* 0x000fce0000000f00 */
.L_x_48:
[----:B------:R-:W-:Y:S05]  /*2e90*/  BSYNC.RECONVERGENT B2 ;  /* 0x0000000000027941 */ /* 0x000fea0003800200 */
.L_x_46:
[----:B------:R-:W-:Y:S02]  /*2ea0*/  IMAD.MOV.U32 R38, RZ, RZ, R0 ;  /* 0x000000ffff267224 */ /* 0x000fe400078e0000 */
[----:B------:R-:W-:-:S04]  /*2eb0*/  IMAD.MOV.U32 R39, RZ, RZ, 0x0 ;  /* 0x00000000ff277424 */ /* 0x000fc800078e00ff */
[----:B------:R-:W-:Y:S05]  /*2ec0*/  RET.REL.NODEC R38 `(_Z44compute_fluxes_central_structure_cuda_singlelddddiPdPlS0_S_S_S_S_S0_S_S_S_S_S_S_S_S_S_S_S_) ;  /* 0xffffffd0264c7950 */ /* 0x000fea0003c3ffff */
        .weak           $__internal_2_$__cuda_sm20_dsqrt_rn_f64_mediumpath_v1
        .type           $__internal_2_$__cuda_sm20_dsqrt_rn_f64_mediumpath_v1,@function
        .size           $__internal_2_$__cuda_sm20_dsqrt_rn_f64_mediumpath_v1,(.L_x_204 - $__internal_2_$__cuda_sm20_dsqrt_rn_f64_mediumpath_v1)
$__internal_2_$__cuda_sm20_dsqrt_rn_f64_mediumpath_v1:
[----:B------:R-:W-:Y:S01]  /*2ed0*/  ISETP.GE.U32.AND P0, PT, R44, -0x3400000, PT ;  /* 0xfcc000002c00780c */ /* 0x000fe20003f06070 */
[----:B------:R-:W-:Y:S01]  /*2ee0*/  BSSY.RECONVERGENT B3, `(.L_x_51) ;  /* 0x0000026000037945 */ /* 0x000fe20003800200 */
[----:B------:R-:W-:Y:S02]  /*2ef0*/  IMAD.MOV.U32 R49, RZ, RZ, R51 ;  /* 0x000000ffff317224 */ /* 0x000fe400078e0033 */
[----:B------:R-:W-:Y:S02]  /*2f00*/  IMAD.MOV.U32 R51, RZ, RZ, R55 ;  /* 0x000000ffff337224 */ /* 0x000fe400078e0037 */
[----:B------:R-:W-:-:S07]  /*2f10*/  IMAD.MOV.U32 R44, RZ, RZ, R0 ;  /* 0x000000ffff2c7224 */ /* 0x000fce00078e0000 */
[----:B------:R-:W-:Y:S05]  /*2f20*/  @!P0 BRA `(.L_x_52) ;  /* 0x0000000000208947 */ /* 0x000fea0003800000 */
[----:B------:R-:W-:-:S10]  /*2f30*/  DFMA.RM R44, R50, R44, R46 ;  /* 0x0000002c322c722b */ /* 0x000fd4000000402e */
[----:B------:R-:W-:-:S05]  /*2f40*/  IADD3 R46, P0, PT, R44, 0x1, RZ ;  /* 0x000000012c2e7810 */ /* 0x000fca0007f1e0ff */
[----:B------:R-:W-:-:S06]  /*2f50*/  IMAD.X R47, RZ, RZ, R45, P0 ;  /* 0x000000ffff2f7224 */ /* 0x000fcc00000e062d */
[----:B------:R-:W-:-:S08]  /*2f60*/  DFMA.RP R48, -R44, R46, R48 ;  /* 0x0000002e2c30722b */ /* 0x000fd00000008130 */
[----:B------:R-:W-:-:S06]  /*2f70*/  DSETP.GT.AND P0, PT, R48, RZ, PT ;  /* 0x000000ff3000722a */ /* 0x000fcc0003f04000 */
[----:B------:R-:W-:Y:S02]  /*2f80*/  FSEL R44, R46, R44, P0 ;  /* 0x0000002c2e2c7208 */ /* 0x000fe40000000000 */
[----:B------:R-:W-:Y:S01]  /*2f90*/  FSEL R45, R47, R45, P0 ;  /* 0x0000002d2f2d7208 */ /* 0x000fe20000000000 */
[----:B------:R-:W-:Y:S06]  /*2fa0*/  BRA `(.L_x_53) ;  /* 0x0000000000647947 */ /* 0x000fec0003800000 */
.L_x_52:
[----:B------:R-:W-:-:S14]  /*2fb0*/  DSETP.NE.AND P0, PT, R48, RZ, PT ;  /* 0x000000ff3000722a */ /* 0x000fdc0003f05000 */
[----:B------:R-:W-:Y:S05]  /*2fc0*/  @!P0 BRA `(.L_x_54) ;  /* 0x0000000000588947 */ /* 0x000fea0003800000 */
[----:B------:R-:W-:-:S13]  /*2fd0*/  ISETP.GE.AND P0, PT, R49, RZ, PT ;  /* 0x000000ff3100720c */ /* 0x000fda0003f06270 */
[----:B------:R-:W-:Y:S01]  /*2fe0*/  @!P0 IMAD.MOV.U32 R44, RZ, RZ, 0x0 ;  /* 0x00000000ff2c8424 */ /* 0x000fe200078e00ff */
[----:B------:R-:W-:Y:S01]  /*2ff0*/  @!P0 MOV R45, 0xfff80000 ;  /* 0xfff80000002d8802 */ /* 0x000fe20000000f00 */
[----:B------:R-:W-:Y:S06]  /*3000*/  @!P0 BRA `(.L_x_53) ;  /* 0x00000000004c8947 */ /* 0x000fec0003800000 */
[----:B------:R-:W-:-:S13]  /*3010*/  ISETP.GT.AND P0, PT, R49, 0x7fefffff, PT ;  /* 0x7fefffff3100780c */ /* 0x000fda0003f04270 */
[----:B------:R-:W-:Y:S05]  /*3020*/  @P0 BRA `(.L_x_54) ;  /* 0x0000000000400947 */ /* 0x000fea0003800000 */
[----:B------:R-:W-:Y:S01]  /*3030*/  DMUL R50, R48, 8.11296384146066816958e+31 ;  /* 0x4690000030327828 */ /* 0x000fe20000000000 */
[----:B------:R-:W-:Y:S02]  /*3040*/  IMAD.MOV.U32 R44, RZ, RZ, RZ ;  /* 0x000000ffff2c7224 */ /* 0x000fe400078e00ff */
[----:B------:R-:W-:Y:S02]  /*3050*/  IMAD.MOV.U32 R48, RZ, RZ, 0x0 ;  /* 0x00000000ff307424 */ /* 0x000fe400078e00ff */
[----:B------:R-:W-:Y:S01]  /*3060*/  IMAD.MOV.U32 R49, RZ, RZ, 0x3fd80000 ;  /* 0x3fd80000ff317424 */ /* 0x000fe200078e00ff */
[----:B------:R-:W0:Y:S02]  /*3070*/  MUFU.RSQ64H R45, R51 ;  /* 0x00000033002d7308 */ /* 0x000e240000001c00 */
[----:B0-----:R-:W-:-:S08]  /*3080*/  DMUL R46, R44, R44 ;  /* 0x0000002c2c2e7228 */ /* 0x001fd00000000000 */
[----:B------:R-:W-:-:S08]  /*3090*/  DFMA R46, R50, -R46, 1 ;  /* 0x3ff00000322e742b */ /* 0x000fd0000000082e */
[----:B------:R-:W-:Y:S02]  /*30a0*/  DFMA R48, R46, R48, 0.5 ;  /* 0x3fe000002e30742b */ /* 0x000fe40000000030 */
[----:B------:R-:W-:-:S08]  /*30b0*/  DMUL R46, R44, R46 ;  /* 0x0000002e2c2e7228 */ /* 0x000fd00000000000 */
[----:B------:R-:W-:-:S08]  /*30c0*/  DFMA R46, R48, R46, R44 ;  /* 0x0000002e302e722b */ /* 0x000fd0000000002c */
[----:B------:R-:W-:Y:S02]  /*30d0*/  DMUL R44, R50, R46 ;  /* 0x0000002e322c7228 */ /* 0x000fe40000000000 */
[----:B------:R-:W-:-:S06]  /*30e0*/  VIADD R47, R47, 0xfff00000 ;  /* 0xfff000002f2f7836 */ /* 0x000fcc0000000000 */
[----:B------:R-:W-:-:S08]  /*30f0*/  DFMA R48, R44, -R44, R50 ;  /* 0x8000002c2c30722b */ /* 0x000fd00000000032 */
[----:B------:R-:W-:-:S10]  /*3100*/  DFMA R44, R46, R48, R44 ;  /* 0x000000302e2c722b */ /* 0x000fd4000000002c */
[----:B------:R-:W-:Y:S01]  /*3110*/  VIADD R45, R45, 0xfcb00000 ;  /* 0xfcb000002d2d7836 */ /* 0x000fe20000000000 */
[----:B------:R-:W-:Y:S06]  /*3120*/  BRA `(.L_x_53) ;  /* 0x0000000000047947 */ /* 0x000fec0003800000 */
.L_x_54:
[----:B------:R-:W-:-:S11]  /*3130*/  DADD R44, R48, R48 ;  /* 0x00000000302c7229 */ /* 0x000fd60000000030 */
.L_x_53:
[----:B------:R-:W-:Y:S05]  /*3140*/  BSYNC.RECONVERGENT B3 ;  /* 0x0000000000037941 */ /* 0x000fea0003800200 */
.L_x_51:
[----:B------:R-:W-:-:S04]  /*3150*/  IMAD.MOV.U32 R57, RZ, RZ, 0x0 ;  /* 0x00000000ff397424 */ /* 0x000fc800078e00ff */
[----:B------:R-:W-:Y:S05]  /*3160*/  RET.REL.NODEC R56 `(_Z44compute_fluxes_central_structure_cuda_singlelddddiPdPlS0_S_S_S_S_S0_S_S_S_S_S_S_S_S_S_S_S_) ;  /* 0xffffffcc38a47950 */ /* 0x000fea0003c3ffff */
.L_x_55:
[----:B------:R-:W-:-:S00]  /*3170*/  BRA `(.L_x_55) ;  /* 0xfffffffc00fc7947 */ /* 0x000fc0000383ffff */
[----:B------:R-:W-:-:S00]  /*3180*/  NOP ;  /* 0x0000000000007918 */ /* 0x000fc00000000000 */
[----:B------:R-:W-:-:S00]  /*3190*/  NOP ;  /* 0x0000000000007918 */ /* 0x000fc00000000000 */
[----:B------:R-:W-:-:S00]  /*31a0*/  NOP ;  /* 0x0000000000007918 */ /* 0x000fc00000000000 */
[----:B------:R-:W-:-:S00]  /*31b0*/  NOP ;  /* 0x0000000000007918 */ /* 0x000fc00000000000 */
[----:B------:R-:W-:-:S00]  /*31c0*/  NOP ;  /* 0x0000000000007918 */ /* 0x000fc00000000000 */
[----:B------:R-:W-:-:S00]  /*31d0*/  NOP ;  /* 0x0000000000007918 */ /* 0x000fc00000000000 */
[----:B------:R-:W-:-:S00]  /*31e0*/  NOP ;  /* 0x0000000000007918 */ /* 0x000fc00000000000 */
[----:B------:R-:W-:-:S00]  /*31f0*/  NOP ;  /* 0x0000000000007918 */ /* 0x000fc00000000000 */
.L_x_204:


//--------------------- .text._Z37compute_fluxes_central_structure_MeCoPdPlS0_S_S_S_S_S0_S_S_S_S_S_S_S_S_S_S_S_S_ --------------------------
	.section	.text._Z37compute_fluxes_central_structure_MeCoPdPlS0_S_S_S_S_S0_S_S_S_S_S_S_S_S_S_S_S_S_,"ax",@progbits
	.align	128
        .global         _Z37compute_fluxes_central_structure_MeCoPdPlS0_S_S_S_S_S0_S_S_S_S_S_S_S_S_S_S_S_S_
        .type           _Z37compute_fluxes_central_structure_MeCoPdPlS0_S_S_S_S_S0_S_S_S_S_S_S_S_S_S_S_S_S_,@function
        .size           _Z37compute_fluxes_central_structure_MeCoPdPlS0_S_S_S_S_S0_S_S_S_S_S_S_S_S_S_S_S_S_,(.L_x_207 - _Z37compute_fluxes_central_structure_MeCoPdPlS0_S_S_S_S_S0_S_S_S_S_S_S_S_S_S_S_S_S_)
        .other          _Z37compute_fluxes_central_structure_MeCoPdPlS0_S_S_S_S_S0_S_S_S_S_S_S_S_S_S_S_S_S_,@"STO_CUDA_ENTRY STV_DEFAULT"
_Z37compute_fluxes_central_structure_MeCoPdPlS0_S_S_S_S_S0_S_S_S_S_S_S_S_S_S_S_S_S_:
.text._Z37compute_fluxes_central_structure_MeCoPdPlS0_S_S_S_S_S0_S_S_S_S_S_S_S_S_S_S_S_S_:
[----:B------:R-:W-:Y:S08]  /*0000*/  LDC R1, c[0x0][0x37c] ;  /* 0x0000df00ff017b82 */ /* 0x000ff00000000800 */
[----:B------:R-:W0:Y:S01]  /*0010*/  LDC.64 R52, c[0x0][0x418] ;  /* 0x00010600ff347b82 */ /* 0x000e220000000a00 */
[----:B------:R-:W0:Y:S01]  /*0020*/  LDCU.64 UR10, c[0x0][0x358] ;  /* 0x00006b00ff0a77ac */ /* 0x000e220008000a00 */
[----:B------:R-:W1:Y:S01]  /*0030*/  S2R R5, SR_TID.Y ;  /* 0x0000000000057919 */ /* 0x000e620000002200 */
[----:B------:R-:W2:Y:S05]  /*0040*/  S2R R6, SR_TID.X ;  /* 0x0000000000067919 */ /* 0x000eaa0000002100 */
[----:B------:R-:W-:Y:S01]  /*0050*/  S2UR UR4, SR_CTAID.X ;  /* 0x00000000000479c3 */ /* 0x000fe20000002500 */
[----:B------:R-:W2:Y:S07]  /*0060*/  LDCU UR9, c[0x0][0x360] ;  /* 0x00006c00ff0977ac */ /* 0x000eae0008000800 */
[----:B------:R-:W3:Y:S08]  /*0070*/  S2UR UR7, SR_CTAID.Y ;  /* 0x00000000000779c3 */ /* 0x000ef00000002600 */
[----:B------:R-:W4:Y:S01]  /*0080*/  S2UR UR6, SR_CgaCtaId ;  /* 0x00000000000679c3 */ /* 0x000f220000008800 */
[----:B0-----:R-:W5:Y:S01]  /*0090*/  LDG.E.64 R52, desc[UR10][R52.64+0x10] ;  /* 0x0000100a34347981 */ /* 0x001f62000c1e1b00 */
[----:B------:R-:W3:Y:S01]  /*00a0*/  LDCU UR8, c[0x0][0x370] ;  /* 0x00006e00ff0877ac */ /* 0x000ee20008000800 */
[----:B------:R-:W-:Y:S01]  /*00b0*/  BSSY.RECONVERGENT B0, `(.L_x_56) ;  /* 0x0000224000007945 */ /* 0x000fe20003800200 */
[----:B------:R-:W-:Y:S01]  /*00c0*/  IMAD.MOV.U32 R4, RZ, RZ, RZ ;  /* 0x000000ffff047224 */ /* 0x000fe200078e00ff */
[----:B------:R-:W-:Y:S01]  /*00d0*/  UMOV UR5, 0x400 ;  /* 0x0000040000057882 */ /* 0x000fe20000000000 */
[----:B------:R-:W0:Y:S02]  /*00e0*/  LDCU.64 UR20, c[0x0][0x3a8] ;  /* 0x00007500ff1477ac */ /* 0x000e240008000a00 */
[----:B------:R-:W1:Y:S01]  /*00f0*/  LDC R0, c[0x0][0x364] ;  /* 0x0000d900ff007b82 */ /* 0x000e620000000800 */
[----:B------:R-:W0:Y:S01]  /*0100*/  LDCU.128 UR12, c[0x0][0x3c0] ;  /* 0x00007800ff0c77ac */ /* 0x000e220008000c00 */
[----:B------:R-:W0:Y:S06]  /*0110*/  LDCU.128 UR16, c[0x0][0x3d0] ;  /* 0x00007a00ff1077ac */ /* 0x000e2c0008000c00 */
[----:B------:R-:W0:Y:S01]  /*0120*/  LDC.64 R50, c[0x0][0x3b8] ;  /* 0x0000ee00ff327b82 */ /* 0x000e220000000a00 */
[----:B---3--:R-:W-:-:S07]  /*0130*/  UIMAD UR4, UR7, UR8, UR4 ;  /* 0x00000008070472a4 */ /* 0x008fce000f8e0204 */
[----:B------:R-:W3:Y:S01]  /*0140*/  LDC.64 R48, c[0x0][0x380] ;  /* 0x0000e000ff307b82 */ /* 0x000ee20000000a00 */
[----:B----4-:R-:W-:Y:S01]  /*0150*/  ULEA UR5, UR6, UR5, 0x18 ;  /* 0x0000000506057291 */ /* 0x010fe2000f8ec0ff */
[----:B-1----:R-:W-:-:S04]  /*0160*/  IMAD R5, R0, UR4, R5 ;  /* 0x0000000400057c24 */ /* 0x002fc8000f8e0205 */
[----:B--2---:R-:W-:-:S04]  /*0170*/  IMAD R5, R5, UR9, R6 ;  /* 0x0000000905057c24 */ /* 0x004fc8000f8e0206 */
[C---:B------:R-:W-:Y:S02]  /*0180*/  IMAD R0, R5.reuse, 0x6, RZ ;  /* 0x0000000605007824 */ /* 0x040fe400078e02ff */
[----:B0-----:R-:W-:-:S04]  /*0190*/  IMAD.WIDE.U32 R50, R5, 0x8, R50 ;  /* 0x0000000805327825 */ /* 0x001fc800078e0032 */
[----:B---3--:R-:W-:Y:S01]  /*01a0*/  IMAD.WIDE.U32 R48, R5, 0x8, R48 ;  /* 0x0000000805307825 */ /* 0x008fe200078e0030 */
[C---:B-----5:R-:W-:Y:S02]  /*01b0*/  DMUL R2, R52.reuse, R52 ;  /* 0x0000003434027228 */ /* 0x060fe40000000000 */
[----:B------:R-:W-:-:S08]  /*01c0*/  DMUL R52, R52, 10 ;  /* 0x4024000034347828 */ /* 0x000fd00000000000 */
[----:B------:R-:W-:Y:S01]  /*01d0*/  R2UR UR6, R2 ;  /* 0x00000000020672ca */ /* 0x000fe200000e0000 */
[----:B------:R-:W-:Y:S01]  /*01e0*/  IMAD R2, R5, 0x3, RZ ;  /* 0x0000000305027824 */ /* 0x000fe200078e02ff */
[----:B------:R-:W-:Y:S02]  /*01f0*/  R2UR UR7, R3 ;  /* 0x00000000030772ca */ /* 0x000fe400000e0000 */
[----:B------:R-:W-:-:S13]  /*0200*/  LEA R3, R6, UR5, 0x3 ;  /* 0x0000000506037c11 */ /* 0x000fda000f8e18ff */
.L_x_95:
[----:B0-----:R-:W0:Y:S08]  /*0210*/  LDC.64 R46, c[0x0][0x388] ;  /* 0x0000e200ff2e7b82 */ /* 0x001e300000000a00 */
[----:B------:R-:W1:Y:S08]  /*0220*/  LDC.64 R12, c[0x0][0x3e0] ;  /* 0x0000f800ff0c7b82 */ /* 0x000e700000000a00 */
[----:B------:R-:W2:Y:S01]  /*0230*/  LDC.64 R8, c[0x0][0x3d8] ;  /* 0x0000f600ff087b82 */ /* 0x000ea20000000a00 */
[----:B0-----:R-:W-:-:S07]  /*0240*/  IMAD.WIDE R46, R2, 0x8, R46 ;  /* 0x00000008022e7825 */ /* 0x001fce00078e022e */
[----:B------:R-:W0:Y:S01]  /*0250*/  LDC.64 R22, c[0x0][0x3e8] ;  /* 0x0000fa00ff167b82 */ /* 0x000e220000000a00 */
[----:B------:R-:W3:Y:S07]  /*0260*/  LDG.E.64 R46, desc[UR10][R46.64] ;  /* 0x0000000a2e2e7981 */ /* 0x000eee000c1e1b00 */
[----:B------:R-:W4:Y:S01]  /*0270*/  LDC.64 R30, c[0x0][0x3d0] ;  /* 0x0000f400ff1e7b82 */ /* 0x000f220000000a00 */
[----:B--2---:R-:W-:-:S07]  /*0280*/  IMAD.WIDE R8, R2, 0x8, R8 ;  /* 0x0000000802087825 */ /* 0x004fce00078e0208 */
[----:B------:R-:W2:Y:S01]  /*0290*/  LDC.64 R32, c[0x0][0x3c8] ;  /* 0x0000f200ff207b82 */ /* 0x000ea20000000a00 */
[----:B------:R-:W3:Y:S07]  /*02a0*/  LDG.E.64 R8, desc[UR10][R8.64] ;  /* 0x0000000a08087981 */ /* 0x000eee000c1e1b00 */
[----:B------:R-:W1:Y:S08]  /*02b0*/  LDC.64 R42, c[0x0][0x3c0] ;  /* 0x0000f000ff2a7b82 */ /* 0x000e700000000a00 */
[----:B------:R-:W0:Y:S01]  /*02c0*/  LDC.64 R10, c[0x0][0x418] ;  /* 0x00010600ff0a7b82 */ /* 0x000e220000000a00 */
[----:B----4-:R-:W-:-:S06]  /*02d0*/  IMAD.WIDE R30, R2, 0x8, R30 ;  /* 0x00000008021e7825 */ /* 0x010fcc00078e021e */
[----:B------:R-:W5:Y:S01]  /*02e0*/  LDG.E.64 R30, desc[UR10][R30.64] ;  /* 0x0000000a1e1e7981 */ /* 0x000f62000c1e1b00 */
[----:B--2---:R-:W-:-:S06]  /*02f0*/  IMAD.WIDE R32, R2, 0x8, R32 ;  /* 0x0000000802207825 */ /* 0x004fcc00078e0220 */
[----:B------:R-:W5:Y:S01]  /*0300*/  LDG.E.64 R32, desc[UR10][R32.64] ;  /* 0x0000000a20207981 */ /* 0x000f62000c1e1b00 */
[----:B-1----:R-:W-:-:S06]  /*0310*/  IMAD.WIDE R42, R2, 0x8, R42 ;  /* 0x00000008022a7825 */ /* 0x002fcc00078e022a */
[----:B------:R-:W5:Y:S04]  /*0320*/  LDG.E.64 R42, desc[UR10][R42.64] ;  /* 0x0000000a2a2a7981 */ /* 0x000f68000c1e1b00 */
[----:B0-----:R0:W5:Y:S04]  /*0330*/  LDG.E.64 R14, desc[UR10][R10.64+0x20] ;  /* 0x0000200a0a0e7981 */ /* 0x001168000c1e1b00 */
[----:B------:R0:W5:Y:S01]  /*0340*/  LDG.E.64 R44, desc[UR10][R10.64+0x8] ;  /* 0x0000080a0a2c7981 */ /* 0x000162000c1e1b00 */
[----:B---3--:R-:W-:-:S13]  /*0350*/  ISETP.GT.AND P0, PT, R46, -0x1, PT ;  /* 0xffffffff2e00780c */ /* 0x008fda0003f04270 */
[----:B------:R-:W1:Y:S01]  /*0360*/  @!P0 LDC.64 R24, c[0x0][0x3f0] ;  /* 0x0000fc00ff188b82 */ /* 0x000e620000000a00 */
[C---:B------:R-:W-:Y:S01]  /*0370*/  @!P0 IMAD.SHL.U32 R7, R46.reuse, 0x8, RZ ;  /* 0x000000082e078824 */ /* 0x040fe200078e00ff */
[----:B------:R-:W-:-:S04]  /*0380*/  @!P0 SHF.L.U64.HI R26, R46, 0x3, R47 ;  /* 0x000000032e1a8819 */ /* 0x000fc8000001022f */
[----:B------:R-:W-:Y:S02]  /*0390*/  @!P0 LOP3.LUT R7, R7, 0xfffffff8, RZ, 0xc, !PT ;  /* 0xfffffff807078812 */ /* 0x000fe400078e0cff */
[----:B------:R-:W-:Y:S02]  /*03a0*/  @!P0 LOP3.LUT R26, R26, 0x3, RZ, 0xc, !PT ;  /* 0x000000031a1a8812 */ /* 0x000fe400078e0cff */
[C---:B------:R-:W-:Y:S02]  /*03b0*/  @!P0 IADD3 R40, P1, PT, R7.reuse, R12, RZ ;  /* 0x0000000c07288210 */ /* 0x040fe40007f3e0ff */
[----:B------:R-:W-:-:S03]  /*03c0*/  @!P0 IADD3 R22, P2, PT, R7, R22, RZ ;  /* 0x0000001607168210 */ /* 0x000fc60007f5e0ff */
[C---:B------:R-:W-:Y:S02]  /*03d0*/  @!P0 IMAD.X R41, R26.reuse, 0x1, R13, P1 ;  /* 0x000000011a298824 */ /* 0x040fe400008e060d */
[----:B------:R-:W-:-:S04]  /*03e0*/  @!P0 IMAD.X R23, R26, 0x1, R23, P2 ;  /* 0x000000011a178824 */ /* 0x000fc800010e0617 */
[----:B------:R-:W5:Y:S01]  /*03f0*/  @!P0 LDG.E.64 R40, desc[UR10][R40.64] ;  /* 0x0000000a28288981 */ /* 0x000f62000c1e1b00 */
[----:B-1----:R-:W-:-:S03]  /*0400*/  @!P0 IADD3 R24, P3, PT, R7, R24, RZ ;  /* 0x0000001807188210 */ /* 0x002fc60007f7e0ff */
[----:B------:R0:W5:Y:S01]  /*0410*/  @!P0 LDG.E.64 R28, desc[UR10][R22.64] ;  /* 0x0000000a161c8981 */ /* 0x000162000c1e1b00 */
[----:B------:R-:W-:-:S05]  /*0420*/  @!P0 IADD3.X R25, PT, PT, R26, R25, RZ, P3, !PT ;  /* 0x000000191a198210 */ /* 0x000fca0001ffe4ff */
[----:B------:R0:W5:Y:S01]  /*0430*/  @!P0 LDG.E.64 R26, desc[UR10][R24.64] ;  /* 0x0000000a181a8981 */ /* 0x000162000c1e1b00 */
[----:B------:R-:W-:Y:S01]  /*0440*/  BSSY.RECONVERGENT B1, `(.L_x_57) ;  /* 0x0000017000017945 */ /* 0x000fe20003800200 */
[----:B------:R-:W-:Y:S02]  /*0450*/  @!P0 IMAD.MOV.U32 R12, RZ, RZ, R8 ;  /* 0x000000ffff0c8224 */ /* 0x000fe400078e0008 */
[----:B------:R-:W-:Y:S01]  /*0460*/  @!P0 IMAD.MOV.U32 R13, RZ, RZ, R9 ;  /* 0x000000ffff0d8224 */ /* 0x000fe200078e0009 */
[----:B------:R-:W-:Y:S06]  /*0470*/  @!P0 BRA `(.L_x_58) ;  /* 0x00000000004c8947 */ /* 0x000fec0003800000 */
[----:B------:R-:W1:Y:S02]  /*0480*/  LDC.64 R12, c[0x0][0x390] ;  /* 0x0000e400ff0c7b82 */ /* 0x000e640000000a00 */
[----:B-1----:R-:W-:-:S06]  /*0490*/  IMAD.WIDE R12, R2, 0x8, R12 ;  /* 0x00000008020c7825 */ /* 0x002fcc00078e020c */
[----:B------:R-:W0:Y:S02]  /*04a0*/  LDG.E R13, desc[UR10][R12.64] ;  /* 0x0000000a0c0d7981 */ /* 0x000e24000c1e1900 */
[----:B0-----:R-:W-:-:S04]  /*04b0*/  IMAD R24, R46, 0x3, R13 ;  /* 0x000000032e187824 */ /* 0x001fc800078e020d */
[----:B------:R-:W-:Y:S01]  /*04c0*/  IMAD.SHL.U32 R22, R24, 0x8, RZ ;  /* 0x0000000818167824 */ /* 0x000fe200078e00ff */
[----:B------:R-:W-:-:S04]  /*04d0*/  SHF.R.S32.HI R7, RZ, 0x1f, R24 ;  /* 0x0000001fff077819 */ /* 0x000fc80000011418 */
[----:B------:R-:W-:Y:S02]  /*04e0*/  SHF.L.U64.HI R7, R24, 0x3, R7 ;  /* 0x0000000318077819 */ /* 0x000fe40000010207 */
[C---:B-----5:R-:W-:Y:S02]  /*04f0*/  IADD3 R40, P0, PT, R22.reuse, UR12, RZ ;  /* 0x0000000c16287c10 */ /* 0x060fe4000ff1e0ff */
[C---:B------:R-:W-:Y:S02]  /*0500*/  IADD3 R28, P1, PT, R22.reuse, UR14, RZ ;  /* 0x0000000e161c7c10 */ /* 0x040fe4000ff3e0ff */
[C---:B------:R-:W-:Y:S02]  /*0510*/  IADD3 R26, P2, PT, R22.reuse, UR16, RZ ;  /* 0x00000010161a7c10 */ /* 0x040fe4000ff5e0ff */
[----:B------:R-:W-:Y:S02]  /*0520*/  IADD3 R22, P3, PT, R22, UR18, RZ ;  /* 0x0000001216167c10 */ /* 0x000fe4000ff7e0ff */
[----:B------:R-:W-:-:S02]  /*0530*/  IADD3.X R41, PT, PT, R7, UR13, RZ, P0, !PT ;  /* 0x0000000d07297c10 */ /* 0x000fc400087fe4ff */
[C---:B------:R-:W-:Y:S02]  /*0540*/  IADD3.X R29, PT, PT, R7.reuse, UR15, RZ, P1, !PT ;  /* 0x0000000f071d7c10 */ /* 0x040fe40008ffe4ff */
[C---:B------:R-:W-:Y:S02]  /*0550*/  IADD3.X R27, PT, PT, R7.reuse, UR17, RZ, P2, !PT ;  /* 0x00000011071b7c10 */ /* 0x040fe400097fe4ff */
[----:B------:R-:W-:Y:S01]  /*0560*/  IADD3.X R23, PT, PT, R7, UR19, RZ, P3, !PT ;  /* 0x0000001307177c10 */ /* 0x000fe20009ffe4ff */
[----:B------:R-:W5:Y:S04]  /*0570*/  LDG.E.64 R40, desc[UR10][R40.64] ;  /* 0x0000000a28287981 */ /* 0x000f68000c1e1b00 */
[----:B------:R-:W5:Y:S04]  /*0580*/  LDG.E.64 R28, desc[UR10][R28.64] ;  /* 0x0000000a1c1c7981 */ /* 0x000f68000c1e1b00 */
[----:B------:R-:W5:Y:S04]  /*0590*/  LDG.E.64 R26, desc[UR10][R26.64] ;  /* 0x0000000a1a1a7981 */ /* 0x000f68000c1e1b00 */
[----:B------:R1:W5:Y:S02]  /*05a0*/  LDG.E.64 R12, desc[UR10][R22.64] ;  /* 0x0000000a160c7981 */ /* 0x000364000c1e1b00 */
.L_x_58:
[----:B------:R-:W-:Y:S05]  /*05b0*/  BSYNC.RECONVERGENT B1 ;  /* 0x0000000000017941 */ /* 0x000fea0003800200 */
.L_x_57:
[----:B0----5:R-:W-:Y:S01]  /*05c0*/  DADD R24, -R12, R40 ;  /* 0x000000000c187229 */ /* 0x021fe20000000128 */
[----:B------:R-:W-:Y:S01]  /*05d0*/  VIADD R4, R4, 0x1 ;  /* 0x0000000104047836 */ /* 0x000fe20000000000 */
[----:B-1----:R-:W-:Y:S01]  /*05e0*/  DADD R22, R42, -R8 ;  /* 0x000000002a167229 */ /* 0x002fe20000000808 */
[----:B------:R-:W-:Y:S01]  /*05f0*/  BSSY.RECONVERGENT B2, `(.L_x_59) ;  /* 0x00001ca000027945 */ /* 0x000fe20003800200 */
[----:B------:R-:W-:Y:S01]  /*0600*/  DSETP.NEU.AND P2, PT, R14, RZ, PT ;  /* 0x000000ff0e00722a */ /* 0x000fe20003f4d000 */
[----:B------:R-:W-:Y:S01]  /*0610*/  MOV R14, R38 ;  /* 0x00000026000e7202 */ /* 0x000fe20000000f00 */
[----:B------:R-:W-:Y:S02]  /*0620*/  IMAD.MOV.U32 R15, RZ, RZ, R39 ;  /* 0x000000ffff0f7224 */ /* 0x000fe400078e0027 */
[----:B------:R-:W-:Y:S01]  /*0630*/  DSETP.GEU.AND P0, PT, |R24|, R44, PT ;  /* 0x0000002c1800722a */ /* 0x000fe20003f0e200 */
[----:B------:R-:W-:Y:S02]  /*0640*/  ISETP.NE.AND P1, PT, R4, 0x3, PT ;  /* 0x000000030400780c */ /* 0x000fe40003f25270 */
[----:B------:R-:W-:-:S03]  /*0650*/  CS2R R38, SRZ ;  /* 0x0000000000267805 */ /* 0x000fc6000001ff00 */
[----:B------:R-:W-:-:S14]  /*0660*/  DSETP.LT.AND P0, PT, |R22|, R44, !P0 ;  /* 0x0000002c1600722a */ /* 0x000fdc0004701200 */
[----:B------:R-:W-:Y:S05]  /*0670*/  @P0 BRA P2, `(.L_x_60) ;  /* 0x0000001c00040947 */ /* 0x000fea0001000000 */
[----:B------:R-:W0:Y:S02]  /*0680*/  LDC.64 R22, c[0x0][0x398] ;  /* 0x0000e600ff167b82 */ /* 0x000e240000000a00 */
[----:B0-----:R-:W-:-:S05]  /*0690*/  IMAD.WIDE R22, R0, 0x8, R22 ;  /* 0x0000000800167825 */ /* 0x001fca00078e0216 */
[----:B------:R-:W2:Y:S04]  /*06a0*/  LDG.E.64 R36, desc[UR10][R22.64+0x8] ;  /* 0x0000080a16247981 */ /* 0x000ea8000c1e1b00 */
[----:B------:R-:W3:Y:S01]  /*06b0*/  LDG.E.64 R34, desc[UR10][R22.64] ;  /* 0x0000000a16227981 */ /* 0x000ee2000c1e1b00 */
[----:B------:R-:W-:Y:S01]  /*06c0*/  DADD R58, R8, -R12 ;  /* 0x00000000083a7229 */ /* 0x000fe2000000080c */
[----:B------:R-:W-:Y:S01]  /*06d0*/  UMOV UR4, 0xd9d7bdbb ;  /* 0xd9d7bdbb00047882 */ /* 0x000fe20000000000 */
[----:B------:R-:W-:Y:S01]  /*06e0*/  UMOV UR5, 0x3ddb7cdf ;  /* 0x3ddb7cdf00057882 */ /* 0x000fe20000000000 */
[----:B------:R-:W-:Y:S05]  /*06f0*/  BSSY.RECONVERGENT B1, `(.L_x_61) ;  /* 0x0000156000017945 */ /* 0x000fea0003800200 */
[----:B------:R-:W-:-:S02]  /*0700*/  DSETP.GT.AND P0, PT, |R58|, UR4, PT ;  /* 0x000000043a007e2a */ /* 0x000fc4000bf04200 */
[----:B--2---:R-:W-:Y:S02]  /*0710*/  DMUL R24, R30, R36 ;  /* 0x000000241e187228 */ /* 0x004fe40000000000 */
[C---:B------:R-:W-:Y:S02]  /*0720*/  DMUL R54, R36.reuse, R26 ;  /* 0x0000001a24367228 */ /* 0x040fe40000000000 */
[----:B------:R-:W-:Y:S02]  /*0730*/  DMUL R56, R36, R28 ;  /* 0x0000001c24387228 */ /* 0x000fe40000000000 */
[C---:B------:R-:W-:Y:S02]  /*0740*/  DMUL R38, R32.reuse, R36 ;  /* 0x0000002420267228 */ /* 0x040fe40000000000 */
[----:B---3--:R-:W-:Y:S02]  /*0750*/  DFMA R32, R32, R34, R24 ;  /* 0x000000222020722b */ /* 0x008fe40000000018 */
[----:B------:R-:W-:-:S02]  /*0760*/  DFMA R28, R34, R28, R54 ;  /* 0x0000001c221c722b */ /* 0x000fc40000000036 */
[----:B------:R-:W-:Y:S02]  /*0770*/  DFMA R26, R34, R26, -R56 ;  /* 0x0000001a221a722b */ /* 0x000fe40000000838 */
[----:B------:R-:W-:Y:S01]  /*0780*/  DFMA R30, R30, R34, -R38 ;  /* 0x000000221e1e722b */ /* 0x000fe20000000826 */
[----:B------:R-:W-:Y:S02]  /*0790*/  IMAD.MOV.U32 R38, RZ, RZ, R14 ;  /* 0x000000ffff267224 */ /* 0x000fe400078e000e */
[----:B------:R-:W-:Y:S01]  /*07a0*/  IMAD.MOV.U32 R39, RZ, RZ, R15 ;  /* 0x000000ffff277224 */ /* 0x000fe200078e000f */
[----:B------:R-:W-:Y:S07]  /*07b0*/  @P0 BRA `(.L_x_62) ;  /* 0x0000001400240947 */ /* 0x000fee0003800000 */
[----:B------:R0:W5:Y:S01]  /*07c0*/  LDG.E.64 R20, desc[UR10][R10.64+0x18] ;  /* 0x0000180a0a147981 */ /* 0x000162000c1e1b00 */
[----:B------:R-:W-:Y:S01]  /*07d0*/  DADD R18, R8, R12 ;  /* 0x0000000008127229 */ /* 0x000fe2000000000c */
[----:B------:R-:W-:Y:S07]  /*07e0*/  BSSY.RECONVERGENT B4, `(.L_x_63) ;  /* 0x000005e000047945 */ /* 0x000fee0003800200 */
[----:B------:R-:W-:-:S08]  /*07f0*/  DFMA R16, R18, -0.5, R42 ;  /* 0xbfe000001210782b */ /* 0x000fd0000000002a */
[----:B------:R-:W-:-:S14]  /*0800*/  DSETP.GEU.AND P0, PT, R16, R52, PT ;  /* 0x000000341000722a */ /* 0x000fdc0003f0e000 */
[----:B0-----:R-:W-:Y:S05]  /*0810*/  @P0 BRA `(.L_x_64) ;  /* 0x0000000000f80947 */ /* 0x001fea0003800000 */
[----:B------:R-:W-:Y:S01]  /*0820*/  DSETP.GEU.AND P0, PT, R16, R44, PT ;  /* 0x0000002c1000722a */ /* 0x000fe20003f0e000 */
[----:B------:R-:W-:Y:S01]  /*0830*/  BSSY.RECONVERGENT B5, `(.L_x_65) ;  /* 0x000003a000057945 */ /* 0x000fe20003800200 */
[----:B------:R-:W-:Y:S02]  /*0840*/  CS2R R24, SRZ ;  /* 0x0000000000187805 */ /* 0x000fe4000001ff00 */
[----:B------:R-:W-:-:S10]  /*0850*/  CS2R R22, SRZ ;  /* 0x0000000000167805 */ /* 0x000fd4000001ff00 */
[----:B------:R-:W-:Y:S05]  /*0860*/  @!P0 BRA `(.L_x_66) ;  /* 0x0000000000d88947 */ /* 0x000fea0003800000 */
[----:B------:R-:W0:Y:S01]  /*0870*/  MUFU.RCP64H R9, R17 ;  /* 0x0000001100097308 */ /* 0x000e220000001800 */
[----:B------:R-:W-:Y:S01]  /*0880*/  IMAD.MOV.U32 R8, RZ, RZ, 0x1 ;  /* 0x00000001ff087424 */ /* 0x000fe200078e00ff */
[----:B------:R-:W-:Y:S01]  /*0890*/  MOV R7, UR7 ;  /* 0x0000000700077c02 */ /* 0x000fe20008000f00 */
[----:B------:R-:W-:Y:S03]  /*08a0*/  BSSY.RECONVERGENT B6, `(.L_x_67) ;  /* 0x0000018000067945 */ /* 0x000fe60003800200 */
[----:B------:R-:W-:Y:S01]  /*08b0*/  FSETP.GEU.AND P2, PT, |R7|, 6.5827683646048100446e-37, PT ;  /* 0x036000000700780b */ /* 0x000fe20003f4e200 */
[----:B0-----:R-:W-:-:S08]  /*08c0*/  DFMA R10, -R16, R8, 1 ;  /* 0x3ff00000100a742b */ /* 0x001fd00000000108 */
[----:B------:R-:W-:-:S08]  /*08d0*/  DFMA R10, R10, R10, R10 ;  /* 0x0000000a0a0a722b */ /* 0x000fd0000000000a */
        /* <DEDUP_REMOVED lines=9> */
[----:B------:R-:W-:Y:S01]  /*0970*/  IMAD.U32 R9, RZ, RZ, UR7 ;  /* 0x00000007ff097e24 */ /* 0x000fe2000f8e00ff */
[----:B------:R-:W-:Y:S01]  /*0980*/  MOV R12, R16 ;  /* 0x00000010000c7202 */ /* 0x000fe20000000f00 */
[----:B------:R-:W-:Y:S02]  /*0990*/  IMAD.U32 R15, RZ, RZ, UR7 ;  /* 0x00000007ff0f7e24 */ /* 0x000fe4000f8e00ff */
[----:B------:R-:W-:Y:S01]  /*09a0*/  IMAD.U32 R8, RZ, RZ, UR6 ;  /* 0x00000006ff087e24 */ /* 0x000fe2000f8e00ff */
[----:B------:R-:W-:Y:S01]  /*09b0*/  MOV R8, 0xa00 ;  /* 0x00000a0000087802 */ /* 0x000fe20000000f00 */
[----:B------:R-:W-:Y:S02]  /*09c0*/  IMAD.U32 R14, RZ, RZ, UR6 ;  /* 0x00000006ff0e7e24 */ /* 0x000fe4000f8e00ff */
[----:B------:R-:W-:Y:S02]  /*09d0*/  IMAD.MOV.U32 R15, RZ, RZ, R9 ;  /* 0x000000ffff0f7224 */ /* 0x000fe400078e0009 */
[----:B------:R-:W-:-:S07]  /*09e0*/  IMAD.MOV.U32 R11, RZ, RZ, R17 ;  /* 0x000000ffff0b7224 */ /* 0x000fce00078e0011 */
[----:B-----5:R-:W-:Y:S05]  /*09f0*/  CALL.REL.NOINC `($__internal_4_$__cuda_sm20_div_rn_f64_full) ;  /* 0x0000001c00fc7944 */ /* 0x020fea0003c00000 */
[----:B------:R-:W-:Y:S02]  /*0a00*/  IMAD.MOV.U32 R8, RZ, RZ, R58 ;  /* 0x000000ffff087224 */ /* 0x000fe400078e003a */
[----:B------:R-:W-:-:S07]  /*0a10*/  IMAD.MOV.U32 R9, RZ, RZ, R59 ;  /* 0x000000ffff097224 */ /* 0x000fce00078e003b */
.L_x_68:
[----:B------:R-:W-:Y:S05]  /*0a20*/  BSYNC.RECONVERGENT B6 ;  /* 0x0000000000067941 */ /* 0x000fea0003800200 */
.L_x_67:
        /* <DEDUP_REMOVED lines=18> */
[----:B------:R-:W-:Y:S02]  /*0b50*/  IMAD.MOV.U32 R14, RZ, RZ, R32 ;  /* 0x000000ffff0e7224 */ /* 0x000fe400078e0020 */
[----:B------:R-:W-:-:S07]  /*0b60*/  IMAD.MOV.U32 R15, RZ, RZ, R33 ;  /* 0x000000ffff0f7224 */ /* 0x000fce00078e0021 */
[----:B-----5:R-:W-:Y:S05]  /*0b70*/  CALL.REL.NOINC `($__internal_4_$__cuda_sm20_div_rn_f64_full) ;  /* 0x0000001c009c7944 */ /* 0x020fea0003c00000 */
[----:B------:R-:W-:Y:S01]  /*0b80*/  IMAD.MOV.U32 R22, RZ, RZ, R58 ;  /* 0x000000ffff167224 */ /* 0x000fe200078e003a */
[----:B------:R-:W-:-:S07]  /*0b90*/  MOV R23, R59 ;  /* 0x0000003b00177202 */ /* 0x000fce0000000f00 */
.L_x_70:
[----:B------:R-:W-:Y:S05]  /*0ba0*/  BSYNC.RECONVERGENT B6 ;  /* 0x0000000000067941 */ /* 0x000fea0003800200 */
.L_x_69:
[----:B------:R-:W-:Y:S02]  /*0bb0*/  IMAD.MOV.U32 R24, RZ, RZ, R16 ;  /* 0x000000ffff187224 */ /* 0x000fe400078e0010 */
[----:B------:R-:W-:-:S07]  /*0bc0*/  IMAD.MOV.U32 R25, RZ, RZ, R17 ;  /* 0x000000ffff197224 */ /* 0x000fce00078e0011 */
.L_x_66:
[----:B------:R-:W-:Y:S05]  /*0bd0*/  BSYNC.RECONVERGENT B5 ;  /* 0x0000000000057941 */ /* 0x000fea0003800200 */
.L_x_65:
[----:B------:R-:W-:Y:S01]  /*0be0*/  DMUL R16, R24, R22 ;  /* 0x0000001618107228 */ /* 0x000fe20000000000 */
[----:B------:R-:W-:Y:S10]  /*0bf0*/  BRA `(.L_x_71) ;  /* 0x0000000000707947 */ /* 0x000ff40003800000 */
.L_x_64:
        /* <DEDUP_REMOVED lines=20> */
[----:B-----5:R-:W-:Y:S05]  /*0d40*/  CALL.REL.NOINC `($__internal_4_$__cuda_sm20_div_rn_f64_full) ;  /* 0x0000001c00287944 */ /* 0x020fea0003c00000 */
[----:B------:R-:W-:Y:S02]  /*0d50*/  IMAD.MOV.U32 R22, RZ, RZ, R58 ;  /* 0x000000ffff167224 */ /* 0x000fe400078e003a */
[----:B------:R-:W-:-:S07]  /*0d60*/  IMAD.MOV.U32 R23, RZ, RZ, R59 ;  /* 0x000000ffff177224 */ /* 0x000fce00078e003b */
.L_x_73:
[----:B------:R-:W-:Y:S05]  /*0d70*/  BSYNC.RECONVERGENT B5 ;  /* 0x0000000000057941 */ /* 0x000fea0003800200 */
.L_x_72:
[----:B------:R-:W-:Y:S01]  /*0d80*/  MOV R24, R16 ;  /* 0x0000001000187202 */ /* 0x000fe20000000f00 */
[----:B------:R-:W-:Y:S02]  /*0d90*/  IMAD.MOV.U32 R25, RZ, RZ, R17 ;  /* 0x000000ffff197224 */ /* 0x000fe400078e0011 */
[----:B------:R-:W-:Y:S02]  /*0da0*/  IMAD.MOV.U32 R16, RZ, RZ, R32 ;  /* 0x000000ffff107224 */ /* 0x000fe400078e0020 */
[----:B------:R-:W-:-:S07]  /*0db0*/  IMAD.MOV.U32 R17, RZ, RZ, R33 ;  /* 0x000000ffff117224 */ /* 0x000fce00078e0021 */
.L_x_71:
[----:B------:R-:W-:Y:S05]  /*0dc0*/  BSYNC.RECONVERGENT B4 ;  /* 0x0000000000047941 */ /* 0x000fea0003800200 */
.L_x_63:
[----:B------:R-:W-:Y:S01]  /*0dd0*/  DFMA R18, R18, -0.5, R40 ;  /* 0xbfe000001212782b */ /* 0x000fe20000000028 */
[----:B------:R-:W-:Y:S07]  /*0de0*/  BSSY.RECONVERGENT B4, `(.L_x_74) ;  /* 0x000005d000047945 */ /* 0x000fee0003800200 */
[----:B------:R-:W-:-:S14]  /*0df0*/  DSETP.GEU.AND P0, PT, R18, R52, PT ;  /* 0x000000341200722a */ /* 0x000fdc0003f0e000 */
[----:B------:R-:W-:Y:S05]  /*0e00*/  @P0 BRA `(.L_x_75) ;  /* 0x0000000000f80947 */ /* 0x000fea0003800000 */
        /* <DEDUP_REMOVED lines=32> */
.L_x_79:
[----:B------:R-:W-:Y:S05]  /*1010*/  BSYNC.RECONVERGENT B6 ;  /* 0x0000000000067941 */ /* 0x000fea0003800200 */
.L_x_78:
        /* <DEDUP_REMOVED lines=23> */
.L_x_81:
[----:B------:R-:W-:Y:S05]  /*1190*/  BSYNC.RECONVERGENT B6 ;  /* 0x0000000000067941 */ /* 0x000fea0003800200 */
.L_x_80:
[----:B------:R-:W-:Y:S02]  /*11a0*/  IMAD.MOV.U32 R10, RZ, RZ, R18 ;  /* 0x000000ffff0a7224 */ /* 0x000fe400078e0012 */
[----:B------:R-:W-:-:S07]  /*11b0*/  IMAD.MOV.U32 R11, RZ, RZ, R19 ;  /* 0x000000ffff0b7224 */ /* 0x000fce00078e0013 */
.L_x_77:
[----:B------:R-:W-:Y:S05]  /*11c0*/  BSYNC.RECONVERGENT B5 ;  /* 0x0000000000057941 */ /* 0x000fea0003800200 */
.L_x_76:
[----:B------:R-:W-:Y:S01]  /*11d0*/  DMUL R14, R10, R8 ;  /* 0x000000080a0e7228 */ /* 0x000fe20000000000 */
[----:B------:R-:W-:Y:S10]  /*11e0*/  BRA `(.L_x_82) ;  /* 0x0000000000707947 */ /* 0x000ff40003800000 */
.L_x_75:
        /* <DEDUP_REMOVED lines=23> */
.L_x_84:
[----:B------:R-:W-:Y:S05]  /*1360*/  BSYNC.RECONVERGENT B5 ;  /* 0x0000000000057941 */ /* 0x000fea0003800200 */
.L_x_83:
[----:B------:R-:W-:Y:S01]  /*1370*/  MOV R10, R18 ;  /* 0x00000012000a7202 */ /* 0x000fe20000000f00 */
[----:B------:R-:W-:Y:S02]  /*1380*/  IMAD.MOV.U32 R11, RZ, RZ, R19 ;  /* 0x000000ffff0b7224 */ /* 0x000fe400078e0013 */
[----:B------:R-:W-:Y:S02]  /*1390*/  IMAD.MOV.U32 R14, RZ, RZ, R28 ;  /* 0x000000ffff0e7224 */ /* 0x000fe400078e001c */
[----:B------:R-:W-:-:S07]  /*13a0*/  IMAD.MOV.U32 R15, RZ, RZ, R29 ;  /* 0x000000ffff0f7224 */ /* 0x000fce00078e001d */
.L_x_82:
[----:B------:R-:W-:Y:S05]  /*13b0*/  BSYNC.RECONVERGENT B4 ;  /* 0x0000000000047941 */ /* 0x000fea0003800200 */
.L_x_74:
[----:B-----5:R-:W-:Y:S01]  /*13c0*/  DMUL R58, R20, R24 ;  /* 0x00000018143a7228 */ /* 0x020fe20000000000 */
[----:B------:R-:W-:Y:S01]  /*13d0*/  MOV R18, 0x0 ;  /* 0x0000000000127802 */ /* 0x000fe20000000f00 */
[----:B------:R-:W-:Y:S01]  /*13e0*/  IMAD.MOV.U32 R19, RZ, RZ, 0x3fd80000 ;  /* 0x3fd80000ff137424 */ /* 0x000fe200078e00ff */
        /* <DEDUP_REMOVED lines=16> */
[----:B------:R-:W-:Y:S02]  /*14f0*/  MOV R61, R19 ;  /* 0x00000013003d7202 */ /* 0x000fe40000000f00 */
[----:B------:R-:W-:-:S07]  /*1500*/  MOV R18, 0x1520 ;  /* 0x0000152000127802 */ /* 0x000fce0000000f00 */
[----:B------:R-:W-:Y:S05]  /*1510*/  CALL.REL.NOINC `($__internal_5_$__cuda_sm20_dsqrt_rn_f64_mediumpath_v1) ;  /* 0x00000018009c7944 */ /* 0x000fea0003c00000 */
[----:B------:R-:W-:Y:S02]  /*1520*/  IMAD.MOV.U32 R12, RZ, RZ, R38 ;  /* 0x000000ffff0c7224 */ /* 0x000fe400078e0026 */
[----:B------:R-:W-:-:S07]  /*1530*/  IMAD.MOV.U32 R13, RZ, RZ, R39 ;  /* 0x000000ffff0d7224 */ /* 0x000fce00078e0027 */
.L_x_86:
[----:B------:R-:W-:Y:S05]  /*1540*/  BSYNC.RECONVERGENT B3 ;  /* 0x0000000000037941 */ /* 0x000fea0003800200 */
.L_x_85:
[----:B------:R-:W-:Y:S01]  /*1550*/  DMUL R58, R20, R10 ;  /* 0x0000000a143a7228 */ /* 0x000fe20000000000 */
        /* <DEDUP_REMOVED lines=21> */
[----:B------:R-:W-:-:S07]  /*16b0*/  IMAD.MOV.U32 R61, RZ, RZ, R57 ;  /* 0x000000ffff3d7224 */ /* 0x000fce00078e0039 */
[----:B------:R-:W-:Y:S05]  /*16c0*/  CALL.REL.NOINC `($__internal_5_$__cuda_sm20_dsqrt_rn_f64_mediumpath_v1) ;  /* 0x0000001800307944 */ /* 0x000fea0003c00000 */
[----:B------:R-:W-:Y:S02]  /*16d0*/  IMAD.MOV.U32 R60, RZ, RZ, R38 ;  /* 0x000000ffff3c7224 */ /* 0x000fe400078e0026 */
[----:B------:R-:W-:-:S07]  /*16e0*/  IMAD.MOV.U32 R61, RZ, RZ, R39 ;  /* 0x000000ffff3d7224 */ /* 0x000fce00078e0027 */
.L_x_88:
[----:B------:R-:W-:Y:S05]  /*16f0*/  BSYNC.RECONVERGENT B3 ;  /* 0x0000000000037941 */ /* 0x000fea0003800200 */
.L_x_87:
[----:B------:R-:W-:Y:S02]  /*1700*/  DADD R38, R12, R22 ;  /* 0x000000000c267229 */ /* 0x000fe40000000016 */
[----:B------:R-:W-:Y:S02]  /*1710*/  DADD R18, R60, R8 ;  /* 0x000000003c127229 */ /* 0x000fe40000000008 */
[----:B------:R-:W-:Y:S02]  /*1720*/  DADD R12, -R12, R22 ;  /* 0x000000000c0c7229 */ /* 0x000fe40000000116 */
[----:B------:R-:W-:Y:S02]  /*1730*/  DADD R60, -R60, R8 ;  /* 0x000000003c3c7229 */ /* 0x000fe40000000108 */
[----:B------:R-:W-:Y:S02]  /*1740*/  DMUL R20, R20, 0.5 ;  /* 0x3fe0000014147828 */ /* 0x000fe40000000000 */
[----:B------:R-:W-:Y:S01]  /*1750*/  DSETP.MAX.AND P0, P2, R38, R18, PT ;  /* 0x000000122600722a */ /* 0x000fe20003a0f000 */
[----:B------:R-:W-:Y:S01]  /*1760*/  IMAD.MOV.U32 R7, RZ, RZ, R38 ;  /* 0x000000ffff077224 */ /* 0x000fe200078e0026 */
[----:B------:R-:W-:Y:S01]  /*1770*/  MOV R38, R18 ;  /* 0x0000001200267202 */ /* 0x000fe20000000f00 */
[----:B------:R-:W-:Y:S01]  /*1780*/  DMUL R56, R16, R22 ;  /* 0x0000001610387228 */ /* 0x000fe20000000000 */
[----:B------:R-:W-:Y:S01]  /*1790*/  IMAD.MOV.U32 R54, RZ, RZ, R13 ;  /* 0x000000ffff367224 */ /* 0x000fe200078e000d */
[----:B------:R-:W-:Y:S01]  /*17a0*/  DSETP.MIN.AND P3, P4, R12, R60, PT ;  /* 0x0000003c0c00722a */ /* 0x000fe20003c60000 */
[----:B------:R-:W-:Y:S01]  /*17b0*/  IMAD.MOV.U32 R18, RZ, RZ, R12 ;  /* 0x000000ffff127224 */ /* 0x000fe200078e000c */
[----:B------:R-:W-:Y:S01]  /*17c0*/  FSEL R13, R39, R19, P0 ;  /* 0x00000013270d7208 */ /* 0x000fe20000000000 */
[----:B------:R-:W-:Y:S01]  /*17d0*/  IMAD.MOV.U32 R55, RZ, RZ, R60 ;  /* 0x000000ffff377224 */ /* 0x000fe200078e003c */
[----:B------:R-:W-:Y:S01]  /*17e0*/  SEL R12, R7, R38, P0 ;  /* 0x00000026070c7207 */ /* 0x000fe20000000000 */
[C---:B------:R-:W-:Y:S01]  /*17f0*/  DMUL R16, R20.reuse, R24 ;  /* 0x0000001814107228 */ /* 0x040fe20000000000 */
[----:B------:R-:W-:Y:S01]  /*1800*/  FSEL R39, R54, R61, P3 ;  /* 0x0000003d36277208 */ /* 0x000fe20001800000 */
[----:B------:R-:W-:Y:S01]  /*1810*/  DMUL R20, R20, R10 ;  /* 0x0000000a14147228 */ /* 0x000fe20000000000 */
[----:B------:R-:W-:-:S02]  /*1820*/  SEL R18, R18, R55, P3 ;  /* 0x0000003712127207 */ /* 0x000fc40001800000 */
[----:B------:R-:W-:-:S03]  /*1830*/  @P2 LOP3.LUT R13, R19, 0x80000, RZ, 0xfc, !PT ;  /* 0x00080000130d2812 */ /* 0x000fc600078efcff */
[----:B------:R-:W-:Y:S01]  /*1840*/  DFMA R56, R16, R24, R56 ;  /* 0x000000181038722b */ /* 0x000fe20000000038 */
[----:B------:R-:W-:Y:S02]  /*1850*/  @P4 LOP3.LUT R39, R61, 0x80000, RZ, 0xfc, !PT ;  /* 0x000800003d274812 */ /* 0x000fe400078efcff */
[----:B------:R-:W-:Y:S01]  /*1860*/  CS2R R16, SRZ ;  /* 0x0000000000107805 */ /* 0x000fe2000001ff00 */
[----:B------:R-:W-:Y:S02]  /*1870*/  DSETP.GEU.AND P2, PT, R12, RZ, PT ;  /* 0x000000ff0c00722a */ /* 0x000fe40003f4e000 */
[----:B------:R-:W-:Y:S01]  /*1880*/  IMAD.MOV.U32 R19, RZ, RZ, R39 ;  /* 0x000000ffff137224 */ /* 0x000fe200078e0027 */
[----:B------:R-:W-:-:S03]  /*1890*/  CS2R R38, SRZ ;  /* 0x0000000000267805 */ /* 0x000fc6000001ff00 */
[----:B------:R-:W-:Y:S02]  /*18a0*/  FSEL R54, R12, RZ, P2 ;  /* 0x000000ff0c367208 */ /* 0x000fe40001000000 */
[----:B------:R-:W-:Y:S01]  /*18b0*/  FSEL R55, R13, RZ, P2 ;  /* 0x000000ff0d377208 */ /* 0x000fe20001000000 */
[----:B------:R-:W-:-:S06]  /*18c0*/  DSETP.GT.AND P0, PT, R18, RZ, PT ;  /* 0x000000ff1200722a */ /* 0x000fcc0003f04000 */
[----:B------:R-:W-:Y:S02]  /*18d0*/  FSEL R12, R18, RZ, !P0 ;  /* 0x000000ff120c7208 */ /* 0x000fe40004000000 */
[----:B------:R-:W-:Y:S01]  /*18e0*/  FSEL R13, R19, RZ, !P0 ;  /* 0x000000ff130d7208 */ /* 0x000fe20004000000 */
[----:B------:R-:W-:-:S05]  /*18f0*/  DMUL R18, R14, R8 ;  /* 0x000000080e127228 */ /* 0x000fca0000000000 */
[----:B------:R-:W-:-:S08]  /*1900*/  DADD R14, R54, -R12 ;  /* 0x00000000360e7229 */ /* 0x000fd0000000080c */
[----:B------:R-:W-:Y:S02]  /*1910*/  DSETP.GEU.AND P0, PT, R14, R44, PT ;  /* 0x0000002c0e00722a */ /* 0x000fe40003f0e000 */
[----:B------:R-:W-:Y:S01]  /*1920*/  DFMA R44, R20, R10, R18 ;  /* 0x0000000a142c722b */ /* 0x000fe20000000012 */
[----:B------:R-:W-:Y:S02]  /*1930*/  CS2R R20, SRZ ;  /* 0x0000000000147805 */ /* 0x000fe4000001ff00 */
[----:B------:R-:W-:-:S09]  /*1940*/  CS2R R18, SRZ ;  /* 0x0000000000127805 */ /* 0x000fd2000001ff00 */
[----:B------:R-:W-:Y:S05]  /*1950*/  @!P0 BRA `(.L_x_62) ;  /* 0x0000000000bc8947 */ /* 0x000fea0003800000 */
[----:B------:R-:W0:Y:S01]  /*1960*/  MUFU.RCP64H R17, R15 ;  /* 0x0000000f00117308 */ /* 0x000e220000001800 */
[----:B------:R-:W-:Y:S01]  /*1970*/  IADD3 R16, PT, PT, R15, 0x300402, RZ ;  /* 0x003004020f107810 */ /* 0x000fe20007ffe0ff */
[----:B------:R-:W-:Y:S01]  /*1980*/  DMUL R24, R22, R24 ;  /* 0x0000001816187228 */ /* 0x000fe20000000000 */
[----:B------:R-:W-:Y:S01]  /*1990*/  BSSY.RECONVERGENT B3, `(.L_x_89) ;  /* 0x0000011000037945 */ /* 0x000fe20003800200 */
[----:B------:R-:W-:Y:S01]  /*19a0*/  DMUL R22, R30, R22 ;  /* 0x000000161e167228 */ /* 0x000fe20000000000 */
[----:B------:R-:W-:Y:S02]  /*19b0*/  FSETP.GEU.AND P0, PT, |R16|, 5.8789094863358348022e-39, PT ;  /* 0x004004021000780b */ /* 0x000fe40003f0e200 */
[----:B0-----:R-:W-:-:S08]  /*19c0*/  DFMA R18, -R14, R16, 1 ;  /* 0x3ff000000e12742b */ /* 0x001fd00000000110 */
[----:B------:R-:W-:-:S08]  /*19d0*/  DFMA R18, R18, R18, R18 ;  /* 0x000000121212722b */ /* 0x000fd00000000012 */
[----:B------:R-:W-:Y:S02]  /*19e0*/  DFMA R18, R16, R18, R16 ;  /* 0x000000121012722b */ /* 0x000fe40000000010 */
[----:B------:R-:W-:Y:S02]  /*19f0*/  DMUL R16, R8, R10 ;  /* 0x0000000a08107228 */ /* 0x000fe40000000000 */
[----:B------:R-:W-:-:S04]  /*1a00*/  DMUL R10, R54, R12 ;  /* 0x0000000c360a7228 */ /* 0x000fc80000000000 */
[----:B------:R-:W-:-:S08]  /*1a10*/  DFMA R20, -R14, R18, 1 ;  /* 0x3ff000000e14742b */ /* 0x000fd00000000112 */
[----:B------:R-:W-:Y:S01]  /*1a20*/  DFMA R20, R18, R20, R18 ;  /* 0x000000141214722b */ /* 0x000fe20000000012 */
[----:B------:R-:W-:Y:S10]  /*1a30*/  @P0 BRA `(.L_x_90) ;  /* 0x0000000000180947 */ /* 0x000ff40003800000 */
[----:B------:R-:W-:Y:S02]  /*1a40*/  LOP3.LUT R7, R15, 0x7fffffff, RZ, 0xc0, !PT ;  /* 0x7fffffff0f077812 */ /* 0x000fe400078ec0ff */
[----:B------:R-:W-:-:S03]  /*1a50*/  MOV R20, 0x1a80 ;  /* 0x00001a8000147802 */ /* 0x000fc60000000f00 */
[----:B------:R-:W-:-:S07]  /*1a60*/  VIADD R58, R7, 0xfff00000 ;  /* 0xfff00000073a7836 */ /* 0x000fce0000000000 */
[----:B------:R-:W-:Y:S05]  /*1a70*/  CALL.REL.NOINC `($__internal_3_$__cuda_sm20_dblrcp_rn_slowpath_v3) ;  /* 0x0000000c00407944 */ /* 0x000fea0003c00000 */
[----:B------:R-:W-:Y:S02]  /*1a80*/  IMAD.MOV.U32 R20, RZ, RZ, R18 ;  /* 0x000000ffff147224 */ /* 0x000fe400078e0012 */
[----:B------:R-:W-:-:S07]  /*1a90*/  IMAD.MOV.U32 R21, RZ, RZ, R19 ;  /* 0x000000ffff157224 */ /* 0x000fce00078e0013 */
.L_x_90:
[----:B------:R-:W-:Y:S05]  /*1aa0*/  BSYNC.RECONVERGENT B3 ;  /* 0x0000000000037941 */ /* 0x000fea0003800200 */
.L_x_89:
[----:B------:R-:W-:Y:S01]  /*1ab0*/  DMUL R8, R26, R8 ;  /* 0x000000081a087228 */ /* 0x000fe20000000000 */
[----:B------:R-:W-:Y:S01]  /*1ac0*/  IMAD.MOV.U32 R7, RZ, RZ, R55 ;  /* 0x000000ffff077224 */ /* 0x000fe200078e0037 */
[----:B------:R-:W-:Y:S02]  /*1ad0*/  DADD R26, -R30, R26 ;  /* 0x000000001e1a7229 */ /* 0x000fe4000000011a */
[C---:B------:R-:W-:Y:S02]  /*1ae0*/  DMUL R44, R12.reuse, R44 ;  /* 0x0000002c0c2c7228 */ /* 0x040fe40000000000 */
[C---:B------:R-:W-:Y:S02]  /*1af0*/  DMUL R16, R12.reuse, R16 ;  /* 0x000000100c107228 */ /* 0x040fe40000000000 */
[----:B------:R-:W-:Y:S02]  /*1b00*/  DMUL R8, R12, R8 ;  /* 0x000000080c087228 */ /* 0x000fe40000000000 */
[----:B------:R-:W-:-:S02]  /*1b10*/  DADD R28, -R32, R28 ;  /* 0x00000000201c7229 */ /* 0x000fc4000000011c */
[----:B------:R-:W-:Y:S02]  /*1b20*/  DFMA R44, R54, R56, -R44 ;  /* 0x00000038362c722b */ /* 0x000fe4000000082c */
[----:B------:R-:W-:Y:S02]  /*1b30*/  DADD R40, -R42, R40 ;  /* 0x000000002a287229 */ /* 0x000fe40000000128 */
[C---:B------:R-:W-:Y:S02]  /*1b40*/  DFMA R8, R54.reuse, R22, -R8 ;  /* 0x000000163608722b */ /* 0x040fe40000000808 */
[----:B------:R-:W-:Y:S02]  /*1b50*/  DFMA R16, R54, R24, -R16 ;  /* 0x000000183610722b */ /* 0x000fe40000000810 */
[----:B------:R-:W-:Y:S02]  /*1b60*/  DFMA R28, R10, R28, R44 ;  /* 0x0000001c0a1c722b */ /* 0x000fe4000000002c */
[----:B------:R-:W-:-:S02]  /*1b70*/  DSETP.MAX.AND P0, P2, |R54|, |R12|, PT ;  /* 0x4000000c3600722a */ /* 0x000fc40003a0f200 */
[C---:B------:R-:W-:Y:S02]  /*1b80*/  DFMA R8, R10.reuse, R26, R8 ;  /* 0x0000001a0a08722b */ /* 0x040fe40000000008 */
[----:B------:R-:W-:Y:S02]  /*1b90*/  DFMA R16, R10, R40, R16 ;  /* 0x000000280a10722b */ /* 0x000fe40000000010 */
[----:B------:R-:W-:Y:S01]  /*1ba0*/  DMUL R28, R28, R20 ;  /* 0x000000141c1c7228 */ /* 0x000fe20000000000 */
[----:B------:R-:W-:-:S03]  /*1bb0*/  SEL R38, R54, R12, P0 ;  /* 0x0000000c36267207 */ /* 0x000fc60000000000 */
[-C--:B------:R-:W-:Y:S02]  /*1bc0*/  DMUL R8, R8, R20.reuse ;  /* 0x0000001408087228 */ /* 0x080fe40000000000 */
[----:B------:R-:W-:-:S06]  /*1bd0*/  DMUL R20, R16, R20 ;  /* 0x0000001410147228 */ /* 0x000fcc0000000000 */
[-C--:B------:R-:W-:Y:S02]  /*1be0*/  DMUL R18, R36, R8.reuse ;  /* 0x0000000824127228 */ /* 0x080fe40000000000 */
[----:B------:R-:W-:-:S06]  /*1bf0*/  DMUL R8, R34, R8 ;  /* 0x0000000822087228 */ /* 0x000fcc0000000000 */
[-C--:B------:R-:W-:Y:S02]  /*1c00*/  DFMA R18, R34, R28.reuse, -R18 ;  /* 0x0000001c2212722b */ /* 0x080fe40000000812 */
[----:B------:R-:W-:Y:S01]  /*1c10*/  DFMA R16, R36, R28, R8 ;  /* 0x0000001c2410722b */ /* 0x000fe20000000008 */
[----:B------:R-:W-:-:S04]  /*1c20*/  MOV R8, R13 ;  /* 0x0000000d00087202 */ /* 0x000fc80000000f00 */
[----:B------:R-:W-:Y:S02]  /*1c30*/  FSEL R39, |R7|, |R8|, P0 ;  /* 0x4000000807277208 */ /* 0x000fe40000000200 */
[----:B------:R-:W-:-:S07]  /*1c40*/  @P2 LOP3.LUT R39, R8, 0x80000, RZ, 0xfc, !PT ;  /* 0x0008000008272812 */ /* 0x000fce00078efcff */
.L_x_62:
[----:B------:R-:W-:Y:S05]  /*1c50*/  BSYNC.RECONVERGENT B1 ;  /* 0x0000000000017941 */ /* 0x000fea0003800200 */
.L_x_61:
[----:B------:R-:W0:Y:S02]  /*1c60*/  LDC.64 R8, c[0x0][0x3a0] ;  /* 0x0000e800ff087b82 */ /* 0x000e240000000a00 */
[----:B0-----:R-:W-:-:S06]  /*1c70*/  IMAD.WIDE R8, R2, 0x8, R8 ;  /* 0x0000000802087825 */ /* 0x001fcc00078e0208 */
[----:B------:R-:W2:Y:S01]  /*1c80*/  LDG.E.64 R8, desc[UR10][R8.64] ;  /* 0x0000000a08087981 */ /* 0x000ea2000c1e1b00 */
[----:B------:R-:W-:Y:S01]  /*1c90*/  IMAD.U32 R14, RZ, RZ, UR9 ;  /* 0x00000009ff0e7e24 */ /* 0x000fe2000f8e00ff */
[----:B------:R-:W-:Y:S05]  /*1ca0*/  WARPSYNC.ALL ;  /* 0x0000000000007948 */ /* 0x000fea0003800000 */
[----:B------:R-:W-:Y:S02]  /*1cb0*/  IMAD.U32 R22, RZ, RZ, UR9 ;  /* 0x00000009ff167e24 */ /* 0x000fe4000f8e00ff */
[--C-:B------:R-:W-:Y:S02]  /*1cc0*/  IMAD R7, R14, 0x18, R3.reuse ;  /* 0x000000180e077824 */ /* 0x100fe400078e0203 */
[----:B------:R-:W-:Y:S01]  /*1cd0*/  IMAD R23, R22, 0x30, R3 ;  /* 0x0000003016177824 */ /* 0x000fe200078e0203 */
[----:B--2---:R-:W-:-:S02]  /*1ce0*/  DMUL R20, R8, R20 ;  /* 0x0000001408147228 */ /* 0x004fc40000000000 */
[C---:B------:R-:W-:Y:S02]  /*1cf0*/  DMUL R18, R8.reuse, R18 ;  /* 0x0000001208127228 */ /* 0x040fe40000000000 */
[----:B------:R-:W-:-:S04]  /*1d00*/  DMUL R16, R8, R16 ;  /* 0x0000001008107228 */ /* 0x000fc80000000000 */
[----:B------:R-:W-:Y:S02]  /*1d10*/  DADD R10, -RZ, -R20 ;  /* 0x00000000ff0a7229 */ /* 0x000fe40000000914 */
[----:B------:R-:W-:Y:S02]  /*1d20*/  DADD R12, -RZ, -R18 ;  /* 0x00000000ff0c7229 */ /* 0x000fe40000000912 */
[----:B------:R-:W-:-:S03]  /*1d30*/  DADD R14, -RZ, -R16 ;  /* 0x00000000ff0e7229 */ /* 0x000fc60000000910 */
[----:B------:R0:W-:Y:S04]  /*1d40*/  STS.64 [R3], R10 ;  /* 0x0000000a03007388 */ /* 0x0001e80000000a00 */
[----:B------:R0:W-:Y:S04]  /*1d50*/  STS.64 [R7], R12 ;  /* 0x0000000c07007388 */ /* 0x0001e80000000a00 */
[----:B------:R0:W-:Y:S01]  /*1d60*/  STS.64 [R23], R14 ;  /* 0x0000000e17007388 */ /* 0x0001e20000000a00 */
[----:B------:R-:W-:Y:S06]  /*1d70*/  BAR.SYNC.DEFER_BLOCKING 0x0 ;  /* 0x0000000000007b1d */ /* 0x000fec0000010000 */
[----:B------:R-:W2:Y:S02]  /*1d80*/  LDG.E.64 R8, desc[UR10][R50.64] ;  /* 0x0000000a32087981 */ /* 0x000ea4000c1e1b00 */
[----:B--2---:R-:W-:-:S04]  /*1d90*/  ISETP.NE.U32.AND P0, PT, R8, 0x1, PT ;  /* 0x000000010800780c */ /* 0x004fc80003f05070 */
[----:B------:R-:W-:-:S13]  /*1da0*/  ISETP.NE.AND.EX P0, PT, R9, RZ, PT, P0 ;  /* 0x000000ff0900720c */ /* 0x000fda0003f05300 */
[----:B0-----:R-:W-:Y:S05]  /*1db0*/  @P0 BRA `(.L_x_60) ;  /* 0x0000000400340947 */ /* 0x001fea0003800000 */
[----:B------:R-:W0:Y:S02]  /*1dc0*/  LDC.64 R8, c[0x0][0x418] ;  /* 0x00010600ff087b82 */ /* 0x000e240000000a00 */
[----:B0-----:R-:W2:Y:S02]  /*1dd0*/  LDG.E.64 R8, desc[UR10][R8.64+0x8] ;  /* 0x0000080a08087981 */ /* 0x001ea4000c1e1b00 */
[----:B--2---:R-:W-:-:S14]  /*1de0*/  DSETP.GT.AND P0, PT, R38, R8, PT ;  /* 0x000000082600722a */ /* 0x004fdc0003f04000 */
[----:B------:R-:W-:Y:S05]  /*1df0*/  @!P0 BRA `(.L_x_60) ;  /* 0x0000000400248947 */ /* 0x000fea0003800000 */
[----:B------:R-:W0:Y:S01]  /*1e00*/  LDC.64 R8, c[0x0][0x3a8] ;  /* 0x0000ea00ff087b82 */ /* 0x000e220000000a00 */
[----:B------:R1:W5:Y:S01]  /*1e10*/  LDG.E.64 R22, desc[UR10][R48.64] ;  /* 0x0000000a30167981 */ /* 0x000362000c1e1b00 */
[----:B0-----:R-:W-:-:S05]  /*1e20*/  IMAD.WIDE.U32 R8, R5, 0x8, R8 ;  /* 0x0000000805087825 */ /* 0x001fca00078e0008 */
[----:B------:R-:W2:Y:S01]  /*1e30*/  LDG.E.64 R14, desc[UR10][R8.64] ;  /* 0x0000000a080e7981 */ /* 0x000ea2000c1e1b00 */
[----:B------:R-:W0:Y:S01]  /*1e40*/  MUFU.RCP64H R11, R39 ;  /* 0x00000027000b7308 */ /* 0x000e220000001800 */
[----:B------:R-:W-:-:S06]  /*1e50*/  IMAD.MOV.U32 R10, RZ, RZ, 0x1 ;  /* 0x00000001ff0a7424 */ /* 0x000fcc00078e00ff */
[----:B0-----:R-:W-:-:S08]  /*1e60*/  DFMA R12, R10, -R38, 1 ;  /* 0x3ff000000a0c742b */ /* 0x001fd00000000826 */
[----:B------:R-:W-:-:S08]  /*1e70*/  DFMA R12, R12, R12, R12 ;  /* 0x0000000c0c0c722b */ /* 0x000fd0000000000c */
[----:B------:R-:W-:-:S08]  /*1e80*/  DFMA R12, R10, R12, R10 ;  /* 0x0000000c0a0c722b */ /* 0x000fd0000000000a */
[----:B------:R-:W-:-:S08]  /*1e90*/  DFMA R10, R12, -R38, 1 ;  /* 0x3ff000000c0a742b */ /* 0x000fd00000000826 */
[----:B------:R-:W-:Y:S01]  /*1ea0*/  DFMA R10, R12, R10, R12 ;  /* 0x0000000a0c0a722b */ /* 0x000fe2000000000c */
[----:B------:R-:W-:Y:S07]  /*1eb0*/  BSSY.RECONVERGENT B1, `(.L_x_91) ;  /* 0x000000e000017945 */ /* 0x000fee0003800200 */
[----:B--2---:R-:W-:-:S08]  /*1ec0*/  DMUL R12, R14, R10 ;  /* 0x0000000a0e0c7228 */ /* 0x004fd00000000000 */
[----:B------:R-:W-:-:S08]  /*1ed0*/  DFMA R24, R12, -R38, R14 ;  /* 0x800000260c18722b */ /* 0x000fd0000000000e */
[----:B------:R-:W-:Y:S01]  /*1ee0*/  DFMA R8, R10, R24, R12 ;  /* 0x000000180a08722b */ /* 0x000fe2000000000c */
[----:B------:R-:W-:-:S09]  /*1ef0*/  FSETP.GEU.AND P2, PT, |R15|, 6.5827683646048100446e-37, PT ;  /* 0x036000000f00780b */ /* 0x000fd20003f4e200 */
[----:B------:R-:W-:-:S05]  /*1f00*/  FFMA R7, RZ, R39, R9 ;  /* 0x00000027ff077223 */ /* 0x000fca0000000009 */
[----:B------:R-:W-:-:S13]  /*1f10*/  FSETP.GT.AND P0, PT, |R7|, 1.469367938527859385e-39, PT ;  /* 0x001000000700780b */ /* 0x000fda0003f04200 */
[----:B-1----:R-:W-:Y:S05]  /*1f20*/  @P0 BRA P2, `(.L_x_92) ;  /* 0x0000000000180947 */ /* 0x002fea0001000000 */
[----:B------:R-:W-:Y:S01]  /*1f30*/  IMAD.MOV.U32 R12, RZ, RZ, R38 ;  /* 0x000000ffff0c7224 */ /* 0x000fe200078e0026 */
[----:B------:R-:W-:Y:S02]  /*1f40*/  MOV R11, R39 ;  /* 0x00000027000b7202 */ /* 0x000fe40000000f00 */
[----:B------:R-:W-:-:S07]  /*1f50*/  MOV R8, 0x1f70 ;  /* 0x00001f7000087802 */ /* 0x000fce0000000f00 */
[----:B-----5:R-:W-:Y:S05]  /*1f60*/  CALL.REL.NOINC `($__internal_4_$__cuda_sm20_div_rn_f64_full) ;  /* 0x0000000800a07944 */ /* 0x020fea0003c00000 */
[----:B------:R-:W-:Y:S02]  /*1f70*/  IMAD.MOV.U32 R8, RZ, RZ, R58 ;  /* 0x000000ffff087224 */ /* 0x000fe400078e003a */
[----:B------:R-:W-:-:S07]  /*1f80*/  IMAD.MOV.U32 R9, RZ, RZ, R59 ;  /* 0x000000ffff097224 */ /* 0x000fce00078e003b */
.L_x_92:
[----:B------:R-:W-:Y:S05]  /*1f90*/  BSYNC.RECONVERGENT B1 ;  /* 0x0000000000017941 */ /* 0x000fea0003800200 */
.L_x_91:
        /* <DEDUP_REMOVED lines=20> */
[----:B-1----:R-:W-:-:S08]  /*20e0*/  DFMA R10, R8, -R38, 1 ;  /* 0x3ff00000080a742b */ /* 0x002fd00000000826 */
[----:B------:R-:W-:-:S08]  /*20f0*/  DFMA R10, R10, R10, R10 ;  /* 0x0000000a0a0a722b */ /* 0x000fd0000000000a */
[----:B------:R-:W-:-:S08]  /*2100*/  DFMA R10, R8, R10, R8 ;  /* 0x0000000a080a722b */ /* 0x000fd00000000008 */
[----:B------:R-:W-:-:S08]  /*2110*/  DFMA R8, R10, -R38, 1 ;  /* 0x3ff000000a08742b */ /* 0x000fd00000000826 */
[----:B------:R-:W-:-:S08]  /*2120*/  DFMA R24, R10, R8, R10 ;  /* 0x000000080a18722b */ /* 0x000fd0000000000a */
[----:B--2---:R-:W-:Y:S01]  /*2130*/  DMUL R8, R24, R14 ;  /* 0x0000000e18087228 */ /* 0x004fe20000000000 */
[----:B------:R-:W-:-:S07]  /*2140*/  FSETP.GEU.AND P2, PT, |R15|, 6.5827683646048100446e-37, PT ;  /* 0x036000000f00780b */ /* 0x000fce0003f4e200 */
[----:B------:R-:W-:-:S08]  /*2150*/  DFMA R10, R8, -R38, R14 ;  /* 0x80000026080a722b */ /* 0x000fd0000000000e */
[----:B------:R-:W-:-:S10]  /*2160*/  DFMA R8, R24, R10, R8 ;  /* 0x0000000a1808722b */ /* 0x000fd40000000008 */
[----:B------:R-:W-:-:S05]  /*2170*/  FFMA R7, RZ, R39, R9 ;  /* 0x00000027ff077223 */ /* 0x000fca0000000009 */
[----:B------:R-:W-:-:S13]  /*2180*/  FSETP.GT.AND P0, PT, |R7|, 1.469367938527859385e-39, PT ;  /* 0x001000000700780b */ /* 0x000fda0003f04200 */
[----:B------:R-:W-:Y:S05]  /*2190*/  @P0 BRA P2, `(.L_x_94) ;  /* 0x0000000000180947 */ /* 0x000fea0001000000 */
[----:B------:R-:W-:Y:S01]  /*21a0*/  IMAD.MOV.U32 R12, RZ, RZ, R38 ;  /* 0x000000ffff0c7224 */ /* 0x000fe200078e0026 */
[----:B------:R-:W-:Y:S01]  /*21b0*/  MOV R8, 0x21e0 ;  /* 0x000021e000087802 */ /* 0x000fe20000000f00 */
[----:B------:R-:W-:-:S07]  /*21c0*/  IMAD.MOV.U32 R11, RZ, RZ, R39 ;  /* 0x000000ffff0b7224 */ /* 0x000fce00078e0027 */
[----:B0-----:R-:W-:Y:S05]  /*21d0*/  CALL.REL.NOINC `($__internal_4_$__cuda_sm20_div_rn_f64_full) ;  /* 0x0000000800047944 */ /* 0x001fea0003c00000 */
[----:B------:R-:W-:Y:S01]  /*21e0*/  MOV R8, R58 ;  /* 0x0000003a00087202 */ /* 0x000fe20000000f00 */
[----:B------:R-:W-:-:S07]  /*21f0*/  IMAD.MOV.U32 R9, RZ, RZ, R59 ;  /* 0x000000ffff097224 */ /* 0x000fce00078e003b */
.L_x_94:
[----:B------:R-:W-:Y:S05]  /*2200*/  BSYNC.RECONVERGENT B1 ;  /* 0x0000000000017941 */ /* 0x000fea0003800200 */
.L_x_93:
[----:B------:R-:W-:Y:S01]  /*2210*/  DSETP.MIN.AND P0, P2, R22, R8, PT ;  /* 0x000000081600722a */ /* 0x000fe20003a00000 */
[----:B------:R-:W-:Y:S02]  /*2220*/  IMAD.MOV.U32 R7, RZ, RZ, R23 ;  /* 0x000000ffff077224 */ /* 0x000fe400078e0017 */
[----:B------:R-:W-:-:S03]  /*2230*/  IMAD.MOV.U32 R10, RZ, RZ, R9 ;  /* 0x000000ffff0a7224 */ /* 0x000fc600078e0009 */
[----:B------:R-:W-:Y:S02]  /*2240*/  SEL R8, R22, R8, P0 ;  /* 0x0000000816087207 */ /* 0x000fe40000000000 */
[----:B------:R-:W-:-:S06]  /*2250*/  FSEL R7, R7, R10, P0 ;  /* 0x0000000a07077208 */ /* 0x000fcc0000000000 */
[----:B------:R-:W-:-:S05]  /*2260*/  @P2 LOP3.LUT R7, R10, 0x80000, RZ, 0xfc, !PT ;  /* 0x000800000a072812 */ /* 0x000fca00078efcff */
[----:B------:R-:W-:-:S05]  /*2270*/  IMAD.MOV.U32 R9, RZ, RZ, R7 ;  /* 0x000000ffff097224 */ /* 0x000fca00078e0007 */
[----:B------:R1:W-:Y:S02]  /*2280*/  STG.E.64 desc[UR10][R48.64], R8 ;  /* 0x0000000830007986 */ /* 0x0003e4000c101b0a */
.L_x_60:
[----:B------:R-:W-:Y:S05]  /*2290*/  BSYNC.RECONVERGENT B2 ;  /* 0x0000000000027941 */ /* 0x000fea0003800200 */
.L_x_59:
[----:B-1----:R-:W-:Y:S01]  /*22a0*/  MOV R8, UR9 ;  /* 0x0000000900087c02 */ /* 0x002fe20008000f00 */
[----:B------:R-:W-:Y:S02]  /*22b0*/  VIADD R0, R0, 0x2 ;  /* 0x0000000200007836 */ /* 0x000fe40000000000 */
[----:B------:R-:W-:Y:S02]  /*22c0*/  VIADD R2, R2, 0x1 ;  /* 0x0000000102027836 */ /* 0x000fe40000000000 */
[----:B------:R-:W-:Y:S01]  /*22d0*/  IMAD R3, R8, 0x8, R3 ;  /* 0x0000000808037824 */ /* 0x000fe200078e0203 */
[----:B------:R-:W-:Y:S06]  /*22e0*/  @P1 BRA `(.L_x_95) ;  /* 0xffffffdc00c81947 */ /* 0x000fec000383ffff */
[----:B------:R-:W-:Y:S05]  /*22f0*/  BSYNC.RECONVERGENT B0 ;  /* 0x0000000000007941 */ /* 0x000fea0003800200 */
.L_x_56:
[----:B------:R-:W1:Y:S02]  /*2300*/  LDC.64 R8, c[0x0][0x3b0] ;  /* 0x0000ec00ff087b82 */ /* 0x000e640000000a00 */
[----:B-1----:R-:W-:-:S06]  /*2310*/  IMAD.WIDE.U32 R8, R5, 0x8, R8 ;  /* 0x0000000805087825 */ /* 0x002fcc00078e0008 */
[----:B------:R-:W2:Y:S01]  /*2320*/  LDG.E.64 R8, desc[UR10][R8.64] ;  /* 0x0000000a08087981 */ /* 0x000ea2000c1e1b00 */
[----:B------:R-:W-:Y:S01]  /*2330*/  BSSY.RECONVERGENT B0, `(.L_x_96) ;  /* 0x0000012000007945 */ /* 0x000fe20003800200 */
[----:B--2---:R-:W1:Y:S01]  /*2340*/  MUFU.RCP64H R3, R9 ;  /* 0x0000000900037308 */ /* 0x004e620000001800 */
[----:B------:R-:W-:-:S05]  /*2350*/  VIADD R2, R9, 0x300402 ;  /* 0x0030040209027836 */ /* 0x000fca0000000000 */
[----:B------:R-:W-:Y:S01]  /*2360*/  FSETP.GEU.AND P0, PT, |R2|, 5.8789094863358348022e-39, PT ;  /* 0x004004020200780b */ /* 0x000fe20003f0e200 */
[----:B-1----:R-:W-:-:S08]  /*2370*/  DFMA R10, -R8, R2, 1 ;  /* 0x3ff00000080a742b */ /* 0x002fd00000000102 */
[----:B------:R-:W-:-:S08]  /*2380*/  DFMA R10, R10, R10, R10 ;  /* 0x0000000a0a0a722b */ /* 0x000fd0000000000a */
[----:B------:R-:W-:-:S08]  /*2390*/  DFMA R10, R2, R10, R2 ;  /* 0x0000000a020a722b */ /* 0x000fd00000000002 */
[----:B------:R-:W-:-:S08]  /*23a0*/  DFMA R12, -R8, R10, 1 ;  /* 0x3ff00000080c742b */ /* 0x000fd0000000010a */
[----:B------:R-:W-:Y:S01]  /*23b0*/  DFMA R2, R10, R12, R10 ;  /* 0x0000000c0a02722b */ /* 0x000fe2000000000a */
[----:B------:R-:W-:Y:S10]  /*23c0*/  @P0 BRA `(.L_x_97) ;  /* 0x0000000000200947 */ /* 0x000ff40003800000 */
[----:B------:R-:W-:Y:S01]  /*23d0*/  LOP3.LUT R0, R9, 0x7fffffff, RZ, 0xc0, !PT ;  /* 0x7fffffff09007812 */ /* 0x000fe200078ec0ff */
[----:B------:R-:W-:Y:S01]  /*23e0*/  IMAD.MOV.U32 R15, RZ, RZ, R9 ;  /* 0x000000ffff0f7224 */ /* 0x000fe200078e0009 */
[----:B------:R-:W-:Y:S02]  /*23f0*/  MOV R14, R8 ;  /* 0x00000008000e7202 */ /* 0x000fe40000000f00 */
[----:B------:R-:W-:Y:S01]  /*2400*/  MOV R20, 0x2430 ;  /* 0x0000243000147802 */ /* 0x000fe20000000f00 */
[----:B------:R-:W-:-:S07]  /*2410*/  VIADD R58, R0, 0xfff00000 ;  /* 0xfff00000003a7836 */ /* 0x000fce0000000000 */
[----:B0-----:R-:W-:Y:S05]  /*2420*/  CALL.REL.NOINC `($__internal_3_$__cuda_sm20_dblrcp_rn_slowpath_v3) ;  /* 0x0000000000d47944 */ /* 0x001fea0003c00000 */
[----:B------:R-:W-:Y:S02]  /*2430*/  IMAD.MOV.U32 R2, RZ, RZ, R18 ;  /* 0x000000ffff027224 */ /* 0x000fe400078e0012 */
[----:B------:R-:W-:-:S07]  /*2440*/  IMAD.MOV.U32 R3, RZ, RZ, R19 ;  /* 0x000000ffff037224 */ /* 0x000fce00078e0013 */
.L_x_97:
[----:B------:R-:W-:Y:S05]  /*2450*/  BSYNC.RECONVERGENT B0 ;  /* 0x0000000000007941 */ /* 0x000fea0003800200 */
.L_x_96:
[----:B------:R-:W1:Y:S01]  /*2460*/  S2UR UR5, SR_CgaCtaId ;  /* 0x00000000000579c3 */ /* 0x000e620000008800 */
[----:B------:R-:W-:Y:S01]  /*2470*/  UMOV UR4, 0x400 ;  /* 0x0000040000047882 */ /* 0x000fe20000000000 */
[----:B------:R-:W-:Y:S01]  /*2480*/  MOV R7, UR9 ;  /* 0x0000000900077c02 */ /* 0x000fe20008000f00 */
[----:B------:R-:W-:Y:S02]  /*2490*/  IMAD.U32 R9, RZ, RZ, UR9 ;  /* 0x00000009ff097e24 */ /* 0x000fe4000f8e00ff */
[----:B------:R-:W-:Y:S02]  /*24a0*/  IMAD.U32 R11, RZ, RZ, UR9 ;  /* 0x00000009ff0b7e24 */ /* 0x000fe4000f8e00ff */
[----:B------:R-:W-:Y:S01]  /*24b0*/  IMAD.U32 R17, RZ, RZ, UR9 ;  /* 0x00000009ff117e24 */ /* 0x000fe2000f8e00ff */
[----:B------:R-:W2:Y:S01]  /*24c0*/  LDC.64 R24, c[0x0][0x3f8] ;  /* 0x0000fe00ff187b82 */ /* 0x000ea20000000a00 */
[----:B0-----:R-:W-:-:S07]  /*24d0*/  IMAD.U32 R23, RZ, RZ, UR9 ;  /* 0x00000009ff177e24 */ /* 0x001fce000f8e00ff */
[----:B------:R-:W0:Y:S01]  /*24e0*/  LDC.64 R26, c[0x0][0x400] ;  /* 0x00010000ff1a7b82 */ /* 0x000e220000000a00 */
[----:B-1----:R-:W-:-:S07]  /*24f0*/  ULEA UR4, UR5, UR4, 0x18 ;  /* 0x0000000405047291 */ /* 0x002fce000f8ec0ff */
[----:B------:R-:W1:Y:S01]  /*2500*/  LDC.64 R28, c[0x0][0x410] ;  /* 0x00010400ff1c7b82 */ /* 0x000e620000000a00 */
[----:B------:R-:W-:Y:S01]  /*2510*/  LEA R6, R6, UR4, 0x3 ;  /* 0x0000000406067c11 */ /* 0x000fe2000f8e18ff */
[----:B------:R-:W-:Y:S05]  /*2520*/  WARPSYNC.ALL ;  /* 0x0000000000007948 */ /* 0x000fea0003800000 */
[----:B------:R-:W-:-:S04]  /*2530*/  IMAD R8, R7, 0x8, R6 ;  /* 0x0000000807087824 */ /* 0x000fc800078e0206 */
[----:B------:R-:W-:-:S04]  /*2540*/  IMAD R10, R9, 0x8, R8 ;  /* 0x00000008090a7824 */ /* 0x000fc800078e0208 */
[----:B------:R-:W-:-:S05]  /*2550*/  IMAD R12, R7, 0x8, R10 ;  /* 0x00000008070c7824 */ /* 0x000fca00078e020a */
[----:B------:R-:W-:Y:S02]  /*2560*/  LEA R14, R9, R12, 0x3 ;  /* 0x0000000c090e7211 */ /* 0x000fe400078e18ff */
[----:B------:R-:W-:Y:S03]  /*2570*/  LDS.64 R12, [R12] ;  /* 0x000000000c0c7984 */ /* 0x000fe60000000a00 */
[----:B------:R-:W-:Y:S01]  /*2580*/  IMAD R16, R7, 0x8, R14 ;  /* 0x0000000807107824 */ /* 0x000fe200078e020e */
[----:B------:R-:W-:Y:S04]  /*2590*/  LDS.64 R8, [R8] ;  /* 0x0000000008087984 */ /* 0x000fe80000000a00 */
[----:B------:R-:W-:Y:S01]  /*25a0*/  LEA R18, R11, R16, 0x3 ;  /* 0x000000100b127211 */ /* 0x000fe200078e18ff */
[----:B------:R-:W3:Y:S04]  /*25b0*/  LDS.64 R14, [R14] ;  /* 0x000000000e0e7984 */ /* 0x000ee80000000a00 */
[----:B------:R-:W-:Y:S01]  /*25c0*/  IMAD R0, R17, 0x8, R18 ;  /* 0x0000000811007824 */ /* 0x000fe200078e0212 */
[----:B------:R-:W4:Y:S03]  /*25d0*/  LDS.64 R6, [R6] ;  /* 0x0000000006067984 */ /* 0x000f260000000a00 */
[----:B------:R-:W-:Y:S01]  /*25e0*/  IMAD R22, R23, 0x8, R0 ;  /* 0x0000000817167824 */ /* 0x000fe200078e0200 */
[----:B------:R-:W-:Y:S04]  /*25f0*/  LDS.64 R18, [R18] ;  /* 0x0000000012127984 */ /* 0x000fe80000000a00 */
[----:B------:R-:W5:Y:S04]  /*2600*/  LDS.64 R20, [R0] ;  /* 0x0000000000147984 */ /* 0x000f680000000a00 */
[----:B------:R-:W0:Y:S04]  /*2610*/  LDS.64 R10, [R10] ;  /* 0x000000000a0a7984 */ /* 0x000e280000000a00 */
[----:B------:R-:W1:Y:S04]  /*2620*/  LDS.64 R16, [R16] ;  /* 0x0000000010107984 */ /* 0x000e680000000a00 */
[----:B------:R-:W1:Y:S01]  /*2630*/  LDS.64 R22, [R22] ;  /* 0x0000000016167984 */ /* 0x000e620000000a00 */
[----:B---3--:R-:W-:Y:S01]  /*2640*/  DADD R12, R12, R14 ;  /* 0x000000000c0c7229 */ /* 0x008fe2000000000e */
[----:B------:R-:W3:Y:S01]  /*2650*/  LDC.64 R14, c[0x0][0x408] ;  /* 0x00010200ff0e7b82 */ /* 0x000ee20000000a00 */
[----:B----4-:R-:W-:Y:S01]  /*2660*/  DADD R6, R6, R8 ;  /* 0x0000000006067229 */ /* 0x010fe20000000008 */
[----:B--2---:R-:W-:Y:S01]  /*2670*/  IMAD.WIDE.U32 R8, R5, 0x8, R24 ;  /* 0x0000000805087825 */ /* 0x004fe200078e0018 */
[----:B-----5:R-:W-:-:S06]  /*2680*/  DADD R18, R18, R20 ;  /* 0x0000000012127229 */ /* 0x020fcc0000000014 */
[----:B0-----:R-:W-:Y:S01]  /*2690*/  DADD R6, R6, R10 ;  /* 0x0000000006067229 */ /* 0x001fe2000000000a */
[----:B------:R-:W-:Y:S01]  /*26a0*/  IMAD.WIDE.U32 R10, R5, 0x8, R26 ;  /* 0x00000008050a7825 */ /* 0x000fe200078e001a */
[----:B-1----:R-:W-:Y:S02]  /*26b0*/  DADD R12, R12, R16 ;  /* 0x000000000c0c7229 */ /* 0x002fe40000000010 */
[----:B------:R-:W-:-:S04]  /*26c0*/  DADD R18, R18, R22 ;  /* 0x0000000012127229 */ /* 0x000fc80000000016 */
[-C--:B------:R-:W-:Y:S02]  /*26d0*/  DMUL R6, R6, R2.reuse ;  /* 0x0000000206067228 */ /* 0x080fe40000000000 */
[-C--:B------:R-:W-:Y:S02]  /*26e0*/  DMUL R12, R12, R2.reuse ;  /* 0x000000020c0c7228 */ /* 0x080fe40000000000 */
[----:B------:R-:W-:-:S03]  /*26f0*/  DMUL R18, R18, R2 ;  /* 0x0000000212127228 */ /* 0x000fc60000000000 */
[----:B------:R-:W-:Y:S01]  /*2700*/  STG.E.64 desc[UR10][R8.64], R6 ;  /* 0x0000000608007986 */ /* 0x000fe2000c101b0a */
[----:B---3--:R-:W-:-:S03]  /*2710*/  IMAD.WIDE.U32 R2, R5, 0x8, R14 ;  /* 0x0000000805027825 */ /* 0x008fc600078e000e */
[----:B------:R-:W-:Y:S01]  /*2720*/  STG.E.64 desc[UR10][R10.64], R12 ;  /* 0x0000000c0a007986 */ /* 0x000fe2000c101b0a */
[----:B------:R-:W-:-:S03]  /*2730*/  IMAD.WIDE.U32 R4, R5, 0x8, R28 ;  /* 0x0000000805047825 */ /* 0x000fc600078e001c */
[----:B------:R-:W-:Y:S01]  /*2740*/  STG.E.64 desc[UR10][R2.64], R18 ;  /* 0x0000001202007986 */ /* 0x000fe2000c101b0a */
[----:B------:R-:W-:Y:S06]  /*2750*/  BAR.SYNC.DEFER_BLOCKING 0x0 ;  /* 0x0000000000007b1d */ /* 0x000fec0000010000 */
[----:B------:R-:W-:Y:S01]  /*2760*/  STG.E.64 desc[UR10][R4.64], R38 ;  /* 0x0000002604007986 */ /* 0x000fe2000c101b0a */
[----:B------:R-:W-:Y:S05]  /*2770*/  EXIT ;  /* 0x000000000000794d */ /* 0x000fea0003800000 */
        .weak           $__internal_3_$__cuda_sm20_dblrcp_rn_slowpath_v3
        .type           $__internal_3_$__cuda_sm20_dblrcp_rn_slowpath_v3,@function
        .size           $__internal_3_$__cuda_sm20_dblrcp_rn_slowpath_v3,($__internal_4_$__cuda_sm20_div_rn_f64_full - $__internal_3_$__cuda_sm20_dblrcp_rn_slowpath_v3)
$__internal_3_$__cuda_sm20_dblrcp_rn_slowpath_v3:
[----:B------:R-:W-:Y:S01]  /*2780*/  DSETP.GTU.AND P0, PT, |R14|, +INF , PT ;  /* 0x7ff000000e00742a */ /* 0x000fe20003f0c200 */
[----:B------:R-:W-:-:S13]  /*2790*/  BSSY.RECONVERGENT B4, `(.L_x_98) ;  /* 0x0000023000047945 */ /* 0x000fda0003800200 */
[----:B------:R-:W-:Y:S05]  /*27a0*/  @P0 BRA `(.L_x_99) ;  /* 0x00000000007c0947 */ /* 0x000fea0003800000 */
[----:B------:R-:W-:-:S04]  /*27b0*/  LOP3.LUT R21, R15, 0x7fffffff, RZ, 0xc0, !PT ;  /* 0x7fffffff0f157812 */ /* 0x000fc800078ec0ff */
[----:B------:R-:W-:-:S04]  /*27c0*/  IADD3 R7, PT, PT, R21, -0x1, RZ ;  /* 0xffffffff15077810 */ /* 0x000fc80007ffe0ff */
        /* <DEDUP_REMOVED lines=19> */
.L_x_101:
[----:B------:R-:W-:Y:S01]  /*2900*/  DMUL R14, R14, 8.11296384146066816958e+31 ;  /* 0x469000000e0e7828 */ /* 0x000fe20000000000 */
[----:B------:R-:W-:-:S05]  /*2910*/  MOV R18, R58 ;  /* 0x0000003a00127202 */ /* 0x000fca0000000f00 */
        /* <DEDUP_REMOVED lines=8> */
.L_x_99:
[----:B------:R-:W-:Y:S01]  /*29a0*/  LOP3.LUT R19, R15, 0x80000, RZ, 0xfc, !PT ;  /* 0x000800000f137812 */ /* 0x000fe200078efcff */
[----:B------:R-:W-:-:S07]  /*29b0*/  IMAD.MOV.U32 R18, RZ, RZ, R14 ;  /* 0x000000ffff127224 */ /* 0x000fce00078e000e */
.L_x_100:
[----:B------:R-:W-:Y:S05]  /*29c0*/  BSYNC.RECONVERGENT B4 ;  /* 0x0000000000047941 */ /* 0x000fea0003800200 */
.L_x_98:
[----:B------:R-:W-:-:S04]  /*29d0*/  IMAD.MOV.U32 R21, RZ, RZ, 0x0 ;  /* 0x00000000ff157424 */ /* 0x000fc800078e00ff */
[----:B------:R-:W-:Y:S05]  /*29e0*/  RET.REL.NODEC R20 `(_Z37compute_fluxes_central_structure_MeCoPdPlS0_S_S_S_S_S0_S_S_S_S_S_S_S_S_S_S_S_S_) ;  /* 0xffffffd414847950 */ /* 0x000fea0003c3ffff */
        .weak           $__internal_4_$__cuda_sm20_div_rn_f64_full
        .type           $__internal_4_$__cuda_sm20_div_rn_f64_full,@function
        .size           $__internal_4_$__cuda_sm20_div_rn_f64_full,($__internal_5_$__cuda_sm20_dsqrt_rn_f64_mediumpath_v1 - $__internal_4_$__cuda_sm20_div_rn_f64_full)
$__internal_4_$__cuda_sm20_div_rn_f64_full:
[----:B------:R-:W-:Y:S01]  /*29f0*/  FSETP.GEU.AND P3, PT, |R15|, 1.469367938527859385e-39, PT ;  /* 0x001000000f00780b */ /* 0x000fe20003f6e200 */
[----:B------:R-:W-:Y:S01]  /*2a00*/  IMAD.MOV.U32 R10, RZ, RZ, R12 ;  /* 0x000000ffff0a7224 */ /* 0x000fe200078e000c */
[C---:B------:R-:W-:Y:S01]  /*2a10*/  FSETP.GEU.AND P0, PT, |R11|.reuse, 1.469367938527859385e-39, PT ;  /* 0x001000000b00780b */ /* 0x040fe20003f0e200 */
[----:B------:R-:W-:Y:S01]  /*2a20*/  IMAD.MOV.U32 R56, RZ, RZ, 0x1 ;  /* 0x00000001ff387424 */ /* 0x000fe200078e00ff */
[----:B------:R-:W-:Y:S01]  /*2a30*/  LOP3.LUT R13, R11, 0x800fffff, RZ, 0xc0, !PT ;  /* 0x800fffff0b0d7812 */ /* 0x000fe200078ec0ff */
[----:B------:R-:W-:Y:S01]  /*2a40*/  BSSY.RECONVERGENT B3, `(.L_x_102) ;  /* 0x0000052000037945 */ /* 0x000fe20003800200 */
[----:B------:R-:W-:Y:S02]  /*2a50*/  LOP3.LUT R7, R15, 0x7ff00000, RZ, 0xc0, !PT ;  /* 0x7ff000000f077812 */ /* 0x000fe400078ec0ff */
[----:B------:R-:W-:Y:S02]  /*2a60*/  LOP3.LUT R13, R13, 0x3ff00000, RZ, 0xfc, !PT ;  /* 0x3ff000000d0d7812 */ /* 0x000fe400078efcff */
[----:B------:R-:W-:-:S02]  /*2a70*/  MOV R9, 0x1ca00000 ;  /* 0x1ca0000000097802 */ /* 0x000fc40000000f00 */
[C---:B------:R-:W-:Y:S01]  /*2a80*/  LOP3.LUT R62, R11.reuse, 0x7ff00000, RZ, 0xc0, !PT ;  /* 0x7ff000000b3e7812 */ /* 0x040fe200078ec0ff */
[----:B------:R-:W-:Y:S01]  /*2a90*/  @!P3 IMAD.MOV.U32 R58, RZ, RZ, RZ ;  /* 0x000000ffff3ab224 */ /* 0x000fe200078e00ff */
[----:B------:R-:W-:Y:S01]  /*2aa0*/  @!P3 LOP3.LUT R54, R11, 0x7ff00000, RZ, 0xc0, !PT ;  /* 0x7ff000000b36b812 */ /* 0x000fe200078ec0ff */
[----:B------:R-:W-:Y:S01]  /*2ab0*/  @!P0 DMUL R12, R10, 8.98846567431157953865e+307 ;  /* 0x7fe000000a0c8828 */ /* 0x000fe20000000000 */
[C---:B------:R-:W-:Y:S02]  /*2ac0*/  ISETP.GE.U32.AND P2, PT, R7.reuse, R62, PT ;  /* 0x0000003e0700720c */ /* 0x040fe40003f46070 */
[----:B------:R-:W-:Y:S02]  /*2ad0*/  @!P3 ISETP.GE.U32.AND P4, PT, R7, R54, PT ;  /* 0x000000360700b20c */ /* 0x000fe40003f86070 */
[C---:B------:R-:W-:Y:S01]  /*2ae0*/  SEL R55, R9.reuse, 0x63400000, !P2 ;  /* 0x6340000009377807 */ /* 0x040fe20005000000 */
[----:B------:R-:W0:Y:S01]  /*2af0*/  MUFU.RCP64H R57, R13 ;  /* 0x0000000d00397308 */ /* 0x000e220000001800 */
[----:B------:R-:W-:-:S02]  /*2b00*/  @!P3 SEL R59, R9, 0x63400000, !P4 ;  /* 0x63400000093bb807 */ /* 0x000fc40006000000 */
[--C-:B------:R-:W-:Y:S02]  /*2b10*/  LOP3.LUT R55, R55, 0x800fffff, R15.reuse, 0xf8, !PT ;  /* 0x800fffff37377812 */ /* 0x100fe400078ef80f */
[----:B------:R-:W-:Y:S02]  /*2b20*/  @!P3 LOP3.LUT R54, R59, 0x80000000, R15, 0xf8, !PT ;  /* 0x800000003b36b812 */ /* 0x000fe400078ef80f */
[----:B------:R-:W-:Y:S02]  /*2b30*/  @!P0 LOP3.LUT R62, R13, 0x7ff00000, RZ, 0xc0, !PT ;  /* 0x7ff000000d3e8812 */ /* 0x000fe400078ec0ff */
[----:B------:R-:W-:Y:S01]  /*2b40*/  @!P3 LOP3.LUT R59, R54, 0x100000, RZ, 0xfc, !PT ;  /* 0x00100000363bb812 */ /* 0x000fe200078efcff */
[----:B------:R-:W-:-:S06]  /*2b50*/  IMAD.MOV.U32 R54, RZ, RZ, R14 ;  /* 0x000000ffff367224 */ /* 0x000fcc00078e000e */
[----:B------:R-:W-:Y:S02]  /*2b60*/  @!P3 DFMA R54, R54, 2, -R58 ;  /* 0x400000003636b82b */ /* 0x000fe4000000083a */
[----:B0-----:R-:W-:-:S08]  /*2b70*/  DFMA R58, R56, -R12, 1 ;  /* 0x3ff00000383a742b */ /* 0x001fd0000000080c */
[----:B------:R-:W-:-:S08]  /*2b80*/  DFMA R58, R58, R58, R58 ;  /* 0x0000003a3a3a722b */ /* 0x000fd0000000003a */
[----:B------:R-:W-:-:S08]  /*2b90*/  DFMA R58, R56, R58, R56 ;  /* 0x0000003a383a722b */ /* 0x000fd00000000038 */
[----:B------:R-:W-:-:S08]  /*2ba0*/  DFMA R56, R58, -R12, 1 ;  /* 0x3ff000003a38742b */ /* 0x000fd0000000080c */
[----:B------:R-:W-:-:S08]  /*2bb0*/  DFMA R56, R58, R56, R58 ;  /* 0x000000383a38722b */ /* 0x000fd0000000003a */
[----:B------:R-:W-:-:S08]  /*2bc0*/  DMUL R58, R56, R54 ;  /* 0x00000036383a7228 */ /* 0x000fd00000000000 */
[----:B------:R-:W-:-:S08]  /*2bd0*/  DFMA R60, R58, -R12, R54 ;  /* 0x8000000c3a3c722b */ /* 0x000fd00000000036 */
[----:B------:R-:W-:Y:S01]  /*2be0*/  DFMA R60, R56, R60, R58 ;  /* 0x0000003c383c722b */ /* 0x000fe2000000003a */
[----:B------:R-:W-:Y:S02]  /*2bf0*/  MOV R56, R7 ;  /* 0x0000000700387202 */ /* 0x000fe40000000f00 */
[----:B------:R-:W-:-:S05]  /*2c00*/  @!P3 LOP3.LUT R56, R55, 0x7ff00000, RZ, 0xc0, !PT ;  /* 0x7ff000003738b812 */ /* 0x000fca00078ec0ff */
[----:B------:R-:W-:-:S05]  /*2c10*/  VIADD R57, R56, 0xffffffff ;  /* 0xffffffff38397836 */ /* 0x000fca0000000000 */
[----:B------:R-:W-:Y:S01]  /*2c20*/  ISETP.GT.U32.AND P0, PT, R57, 0x7feffffe, PT ;  /* 0x7feffffe3900780c */ /* 0x000fe20003f04070 */
[----:B------:R-:W-:-:S05]  /*2c30*/  VIADD R57, R62, 0xffffffff ;  /* 0xffffffff3e397836 */ /* 0x000fca0000000000 */
[----:B------:R-:W-:-:S13]  /*2c40*/  ISETP.GT.U32.OR P0, PT, R57, 0x7feffffe, P0 ;  /* 0x7feffffe3900780c */ /* 0x000fda0000704470 */
[----:B------:R-:W-:Y:S05]  /*2c50*/  @P0 BRA `(.L_x_103) ;  /* 0x00000000006c0947 */ /* 0x000fea0003800000 */
[----:B------:R-:W-:-:S04]  /*2c60*/  LOP3.LUT R14, R11, 0x7ff00000, RZ, 0xc0, !PT ;  /* 0x7ff000000b0e7812 */ /* 0x000fc800078ec0ff */
[CC--:B------:R-:W-:Y:S02]  /*2c70*/  VIADDMNMX R15, R7.reuse, -R14.reuse, 0xb9600000, !PT ;  /* 0xb9600000070f7446 */ /* 0x0c0fe4000780090e */
[----:B------:R-:W-:Y:S02]  /*2c80*/  ISETP.GE.U32.AND P0, PT, R7, R14, PT ;  /* 0x0000000e0700720c */ /* 0x000fe40003f06070 */
[----:B------:R-:W-:Y:S02]  /*2c90*/  VIMNMX R7, PT, PT, R15, 0x46a00000, PT ;  /* 0x46a000000f077848 */ /* 0x000fe40003fe0100 */
[----:B------:R-:W-:-:S05]  /*2ca0*/  SEL R14, R9, 0x63400000, !P0 ;  /* 0x63400000090e7807 */ /* 0x000fca0004000000 */
[----:B------:R-:W-:Y:S02]  /*2cb0*/  IMAD.IADD R7, R7, 0x1, -R14 ;  /* 0x0000000107077824 */ /* 0x000fe400078e0a0e */
[----:B------:R-:W-:-:S03]  /*2cc0*/  IMAD.MOV.U32 R14, RZ, RZ, RZ ;  /* 0x000000ffff0e7224 */ /* 0x000fc600078e00ff */
[----:B------:R-:W-:-:S06]  /*2cd0*/  IADD3 R15, PT, PT, R7, 0x7fe00000, RZ ;  /* 0x7fe00000070f7810 */ /* 0x000fcc0007ffe0ff */
        /* <DEDUP_REMOVED lines=9> */
[----:B------:R-:W-:Y:S01]  /*2d70*/  IMAD.MOV R13, RZ, RZ, -R7 ;  /* 0x000000ffff0d7224 */ /* 0x000fe200078e0a07 */
[----:B------:R-:W-:Y:S01]  /*2d80*/  MOV R12, RZ ;  /* 0x000000ff000c7202 */ /* 0x000fe20000000f00 */
[----:B------:R-:W-:Y:S01]  /*2d90*/  DMUL.RP R14, R60, R14 ;  /* 0x0000000e3c0e7228 */ /* 0x000fe20000008000 */
[----:B------:R-:W-:-:S04]  /*2da0*/  IADD3 R7, PT, PT, -R7, -0x43300000, RZ ;  /* 0xbcd0000007077810 */ /* 0x000fc80007ffe1ff */
[----:B------:R-:W-:-:S05]  /*2db0*/  DFMA R12, R58, -R12, R60 ;  /* 0x8000000c3a0c722b */ /* 0x000fca000000003c */
[----:B------:R-:W-:-:S05]  /*2dc0*/  LOP3.LUT R11, R15, R11, RZ, 0x3c, !PT ;  /* 0x0000000b0f0b7212 */ /* 0x000fca00078e3cff */
[----:B------:R-:W-:-:S04]  /*2dd0*/  FSETP.NEU.AND P0, PT, |R13|, R7, PT ;  /* 0x000000070d00720b */ /* 0x000fc80003f0d200 */
[----:B------:R-:W-:Y:S02]  /*2de0*/  FSEL R58, R14, R58, !P0 ;  /* 0x0000003a0e3a7208 */ /* 0x000fe40004000000 */
[----:B------:R-:W-:Y:S01]  /*2df0*/  FSEL R59, R11, R59, !P0 ;  /* 0x0000003b0b3b7208 */ /* 0x000fe20004000000 */
[----:B------:R-:W-:Y:S06]  /*2e00*/  BRA `(.L_x_104) ;  /* 0x0000000000547947 */ /* 0x000fec0003800000 */
.L_x_103:
        /* <DEDUP_REMOVED lines=12> */
[----:B------:R-:W-:Y:S01]  /*2ed0*/  @!P0 IMAD.MOV.U32 R58, RZ, RZ, RZ ;  /* 0x000000ffff3a8224 */ /* 0x000fe200078e00ff */
[----:B------:R-:W-:-:S03]  /*2ee0*/  @P0 MOV R58, RZ ;  /* 0x000000ff003a0202 */ /* 0x000fc60000000f00 */
[----:B------:R-:W-:Y:S01]  /*2ef0*/  @P0 IMAD.MOV.U32 R59, RZ, RZ, R7 ;  /* 0x000000ffff3b0224 */ /* 0x000fe200078e0007 */
[----:B------:R-:W-:Y:S06]  /*2f00*/  BRA `(.L_x_104) ;  /* 0x0000000000147947 */ /* 0x000fec0003800000 */
.L_x_106:
[----:B------:R-:W-:Y:S01]  /*2f10*/  LOP3.LUT R59, R11, 0x80000, RZ, 0xfc, !PT ;  /* 0x000800000b3b7812 */ /* 0x000fe200078efcff */
[----:B------:R-:W-:Y:S01]  /*2f20*/  IMAD.MOV.U32 R58, RZ, RZ, R10 ;  /* 0x000000ffff3a7224 */ /* 0x000fe200078e000a */
[----:B------:R-:W-:Y:S06]  /*2f30*/  BRA `(.L_x_104) ;  /* 0x0000000000087947 */ /* 0x000fec0003800000 */
.L_x_105:
[----:B------:R-:W-:Y:S01]  /*2f40*/  LOP3.LUT R59, R15, 0x80000, RZ, 0xfc, !PT ;  /* 0x000800000f3b7812 */ /* 0x000fe200078efcff */
[----:B------:R-:W-:-:S07]  /*2f50*/  IMAD.MOV.U32 R58, RZ, RZ, R14 ;  /* 0x000000ffff3a7224 */ /* 0x000fce00078e000e */
.L_x_104:
[----:B------:R-:W-:Y:S05]  /*2f60*/  BSYNC.RECONVERGENT B3 ;  /* 0x0000000000037941 */ /* 0x000fea0003800200 */
.L_x_102:
[----:B------:R-:W-:-:S04]  /*2f70*/  HFMA2 R9, -RZ, RZ, 0, 0 ;  /* 0x00000000ff097431 */ /* 0x000fc800000001ff */
[----:B------:R-:W-:Y:S05]  /*2f80*/  RET.REL.NODEC R8 `(_Z37compute_fluxes_central_structure_MeCoPdPlS0_S_S_S_S_S0_S_S_S_S_S_S_S_S_S_S_S_S_) ;  /* 0xffffffd0081c7950 */ /* 0x000fea0003c3ffff */
        .weak           $__internal_5_$__cuda_sm20_dsqrt_rn_f64_mediumpath_v1
        .type           $__internal_5_$__cuda_sm20_dsqrt_rn_f64_mediumpath_v1,@function
        .size           $__internal_5_$__cuda_sm20_dsqrt_rn_f64_mediumpath_v1,(.L_x_207 - $__internal_5_$__cuda_sm20_dsqrt_rn_f64_mediumpath_v1)
$__internal_5_$__cuda_sm20_dsqrt_rn_f64_mediumpath_v1:
[----:B------:R-:W-:Y:S01]  /*2f90*/  ISETP.GE.U32.AND P0, PT, R38, -0x3400000, PT ;  /* 0xfcc000002600780c */ /* 0x000fe20003f06070 */
[----:B------:R-:W-:Y:S01]  /*2fa0*/  BSSY.RECONVERGENT B4, `(.L_x_107) ;  /* 0x0000024000047945 */ /* 0x000fe20003800200 */
[----:B------:R-:W-:-:S11]  /*2fb0*/  IMAD.MOV.U32 R57, RZ, RZ, R39 ;  /* 0x000000ffff397224 */ /* 0x000fd600078e0027 */
        /* <DEDUP_REMOVED lines=9> */
.L_x_108:
        /* <DEDUP_REMOVED lines=19> */
[----:B------:R-:W-:-:S06]  /*3180*/  IADD3 R55, PT, PT, R55, -0x100000, RZ ;  /* 0xfff0000037377810 */ /* 0x000fcc0007ffe0ff */
[----:B------:R-:W-:-:S08]  /*3190*/  DFMA R56, R38, -R38, R58 ;  /* 0x800000262638722b */ /* 0x000fd0000000003a */
[----:B------:R-:W-:-:S10]  /*31a0*/  DFMA R38, R54, R56, R38 ;  /* 0x000000383626722b */ /* 0x000fd40000000026 */
[----:B------:R-:W-:Y:S01]  /*31b0*/  VIADD R39, R39, 0xfcb00000 ;  /* 0xfcb0000027277836 */ /* 0x000fe20000000000 */
[----:B------:R-:W-:Y:S06]  /*31c0*/  BRA `(.L_x_109) ;  /* 0x0000000000047947 */ /* 0x000fec0003800000 */
.L_x_110:
[----:B------:R-:W-:-:S11]  /*31d0*/  DADD R38, R58, R58 ;  /* 0x000000003a267229 */ /* 0x000fd6000000003a */
.L_x_109:
[----:B------:R-:W-:Y:S05]  /*31e0*/  BSYNC.RECONVERGENT B4 ;  /* 0x0000000000047941 */ /* 0x000fea0003800200 */
.L_x_107:
[----:B------:R-:W-:-:S04]  /*31f0*/  IMAD.MOV.U32 R19, RZ, RZ, 0x0 ;  /* 0x00000000ff137424 */ /* 0x000fc800078e00ff */
[----:B------:R-:W-:Y:S05]  /*3200*/  RET.REL.NODEC R18 `(_Z37compute_fluxes_central_structure_MeCoPdPlS0_S_S_S_S_S0_S_S_S_S_S_S_S_S_S_S_S_S_) ;  /* 0xffffffcc127c7950 */ /* 0x000fea0003c3ffff */
.L_x_111:
        /* <DEDUP_REMOVED lines=15> */
.L_x_207:


//--------------------- .text._Z39compute_fluxes_central_structure_serialPdPlS0_S_S_S_S_S_S_S_S_S_S_S_S_S_S_S_S0_S_S_ --------------------------
	.section	.text._Z39compute_fluxes_central_structure_serialPdPlS0_S_S_S_S_S_S_S_S_S_S_S_S_S_S_S_S0_S_S_,"ax",@progbits
	.align	128
        .global         _Z39compute_fluxes_central_structure_serialPdPlS0_S_S_S_S_S_S_S_S_S_S_S_S_S_S_S_S0_S_S_
        .type           _Z39compute_fluxes_central_structure_serialPdPlS0_S_S_S_S_S_S_S_S_S_S_S_S_S_S_S_S0_S_S_,@function
        .size           _Z39compute_fluxes_central_structure_serialPdPlS0_S_S_S_S_S_S_S_S_S_S_S_S_S_S_S_S0_S_S_,(.L_x_210 - _Z39compute_fluxes_central_structure_serialPdPlS0_S_S_S_S_S_S_S_S_S_S_S_S_S_S_S_S0_S_S_)
        .other          _Z39compute_fluxes_central_structure_serialPdPlS0_S_S_S_S_S_S_S_S_S_S_S_S_S_S_S_S0_S_S_,@"STO_CUDA_ENTRY STV_DEFAULT"
_Z39compute_fluxes_central_structure_serialPdPlS0_S_S_S_S_S_S_S_S_S_S_S_S_S_S_S_S0_S_S_:
.text._Z39compute_fluxes_central_structure_serialPdPlS0_S_S_S_S_S_S_S_S_S_S_S_S_S_S_S_S0_S_S_:
[----:B------:R-:W-:Y:S08]  /*0000*/  LDC R1, c[0x0][0x37c] ;  /* 0x0000df00ff017b82 */ /* 0x000ff00000000800 */
[----:B------:R-:W0:Y:S01]  /*0010*/  LDC.64 R4, c[0x0][0x420] ;  /* 0x00010800ff047b82 */ /* 0x000e220000000a00 */
[----:B------:R-:W0:Y:S01]  /*0020*/  LDCU.64 UR8, c[0x0][0x358] ;  /* 0x00006b00ff0877ac */ /* 0x000e220008000a00 */
[----:B------:R-:W1:Y:S01]  /*0030*/  LDCU.64 UR6, c[0x0][0x398] ;  /* 0x00007300ff0677ac */ /* 0x000e620008000a00 */
[----:B0-----:R-:W2:Y:S01]  /*0040*/  LDG.E.64 R46, desc[UR8][R4.64+0x10] ;  /* 0x00001008042e7981 */ /* 0x001ea2000c1e1b00 */
[----:B-1----:R-:W-:Y:S01]  /*0050*/  UIADD3 UR5, UP0, UPT, UR6, 0x8, URZ ;  /* 0x0000000806057890 */ /* 0x002fe2000ff1e0ff */
[----:B------:R-:W-:-:S03]  /*0060*/  CS2R R2, SRZ ;  /* 0x0000000000027805 */ /* 0x000fc6000001ff00 */
[----:B------:R-:W-:Y:S01]  /*0070*/  UIADD3.X UR6, UPT, UPT, URZ, UR7, URZ, UP0, !UPT ;  /* 0x00000007ff067290 */ /* 0x000fe200087fe4ff */
[C---:B--2---:R-:W-:Y:S02]  /*0080*/  DMUL R48, R46.reuse, R46 ;  /* 0x0000002e2e307228 */ /* 0x044fe40000000000 */
[----:B------:R-:W-:-:S11]  /*0090*/  DMUL R46, R46, 10 ;  /* 0x402400002e2e7828 */ /* 0x000fd60000000000 */
.L_x_134:
[C---:B------:R-:W-:Y:S01]  /*00a0*/  IMAD.WIDE.U32 R4, R3.reuse, 0x18, RZ ;  /* 0x0000001803047825 */ /* 0x040fe200078e00ff */
[----:B------:R-:W0:Y:S03]  /*00b0*/  LDCU.64 UR20, c[0x0][0x410] ;  /* 0x00008200ff1477ac */ /* 0x000e260008000a00 */
[----:B------:R-:W-:Y:S01]  /*00c0*/  IMAD R6, R3, 0x6, RZ ;  /* 0x0000000603067824 */ /* 0x000fe200078e02ff */
[----:B------:R-:W1:Y:S01]  /*00d0*/  LDCU.64 UR10, c[0x0][0x388] ;  /* 0x00007100ff0a77ac */ /* 0x000e620008000a00 */
[----:B------:R-:W2:Y:S01]  /*00e0*/  LDCU.64 UR24, c[0x0][0x3a0] ;  /* 0x00007400ff1877ac */ /* 0x000ea20008000a00 */
[----:B------:R-:W3:Y:S01]  /*00f0*/  LDCU.64 UR26, c[0x0][0x3a8] ;  /* 0x00007500ff1a77ac */ /* 0x000ee20008000a00 */
[----:B------:R-:W4:Y:S01]  /*0100*/  LDCU.128 UR12, c[0x0][0x3c0] ;  /* 0x00007800ff0c77ac */ /* 0x000f220008000c00 */
[----:B------:R-:W0:Y:S01]  /*0110*/  LDCU.128 UR16, c[0x0][0x3d0] ;  /* 0x00007a00ff1077ac */ /* 0x000e220008000c00 */
[----:B------:R-:W-:-:S05]  /*0120*/  UMOV UR4, URZ ;  /* 0x000000ff00047c82 */ /* 0x000fca0008000000 */
.L_x_132:
[----:B-1----:R-:W-:Y:S01]  /*0130*/  IADD3 R44, P0, PT, R4, UR10, RZ ;  /* 0x0000000a042c7c10 */ /* 0x002fe2000ff1e0ff */
[----:B------:R-:W1:Y:S03]  /*0140*/  LDC.64 R42, c[0x0][0x3e0] ;  /* 0x0000f800ff2a7b82 */ /* 0x000e660000000a00 */
[----:B------:R-:W-:-:S05]  /*0150*/  IADD3.X R45, PT, PT, R5, UR11, RZ, P0, !PT ;  /* 0x0000000b052d7c10 */ /* 0x000fca00087fe4ff */
[----:B--2--5:R-:W2:Y:S01]  /*0160*/  LDC.64 R26, c[0x0][0x3e8] ;  /* 0x0000fa00ff1a7b82 */ /* 0x024ea20000000a00 */
[----:B---3--:R-:W3:Y:S07]  /*0170*/  LDG.E.64 R44, desc[UR8][R44.64] ;  /* 0x000000082c2c7981 */ /* 0x008eee000c1e1b00 */
[----:B------:R-:W4:Y:S08]  /*0180*/  LDC.64 R22, c[0x0][0x3c0] ;  /* 0x0000f000ff167b82 */ /* 0x000f300000000a00 */
[----:B------:R-:W4:Y:S08]  /*0190*/  LDC.64 R28, c[0x0][0x3d8] ;  /* 0x0000f600ff1c7b82 */ /* 0x000f300000000a00 */
[----:B------:R-:W4:Y:S08]  /*01a0*/  LDC.64 R32, c[0x0][0x3c8] ;  /* 0x0000f200ff207b82 */ /* 0x000f300000000a00 */
[----:B------:R-:W4:Y:S01]  /*01b0*/  LDC.64 R34, c[0x0][0x3d0] ;  /* 0x0000f400ff227b82 */ /* 0x000f220000000a00 */
[----:B---3--:R-:W-:-:S13]  /*01c0*/  ISETP.GT.AND P0, PT, R44, -0x1, PT ;  /* 0xffffffff2c00780c */ /* 0x008fda0003f04270 */
[----:B0-----:R-:W3:Y:S01]  /*01d0*/  @P0 LDC.64 R10, c[0x0][0x390] ;  /* 0x0000e400ff0a0b82 */ /* 0x001ee20000000a00 */
[C---:B------:R-:W-:Y:S01]  /*01e0*/  @!P0 IMAD.SHL.U32 R25, R44.reuse, 0x8, RZ ;  /* 0x000000082c198824 */ /* 0x040fe200078e00ff */
[----:B------:R-:W-:-:S04]  /*01f0*/  @!P0 SHF.L.U64.HI R0, R44, 0x3, R45 ;  /* 0x000000032c008819 */ /* 0x000fc8000001022d */
[----:B------:R-:W-:Y:S02]  /*0200*/  @!P0 LOP3.LUT R25, R25, 0xfffffff8, RZ, 0xc, !PT ;  /* 0xfffffff819198812 */ /* 0x000fe400078e0cff */
[----:B------:R-:W-:Y:S01]  /*0210*/  @!P0 LOP3.LUT R0, R0, 0x3, RZ, 0xc, !PT ;  /* 0x0000000300008812 */ /* 0x000fe200078e0cff */
[----:B------:R-:W2:Y:S01]  /*0220*/  @!P0 LDC.64 R12, c[0x0][0x3f0] ;  /* 0x0000fc00ff0c8b82 */ /* 0x000ea20000000a00 */
[----:B---3--:R-:W-:-:S05]  /*0230*/  @P0 IADD3 R10, P1, PT, R4, R10, RZ ;  /* 0x0000000a040a0210 */ /* 0x008fca0007f3e0ff */
[----:B------:R-:W-:Y:S01]  /*0240*/  @P0 IMAD.X R11, R5, 0x1, R11, P1 ;  /* 0x00000001050b0824 */ /* 0x000fe200008e060b */
[----:B0-----:R-:W-:-:S04]  /*0250*/  IADD3 R8, P1, PT, R4, UR18, RZ ;  /* 0x0000001204087c10 */ /* 0x001fc8000ff3e0ff */
[----:B------:R-:W-:Y:S01]  /*0260*/  IADD3.X R9, PT, PT, R5, UR19, RZ, P1, !PT ;  /* 0x0000001305097c10 */ /* 0x000fe20008ffe4ff */
[----:B------:R-:W3:Y:S01]  /*0270*/  @P0 LDG.E R11, desc[UR8][R10.64] ;  /* 0x000000080a0b0981 */ /* 0x000ee2000c1e1900 */
[----:B-1----:R-:W-:-:S04]  /*0280*/  @!P0 IADD3 R42, P1, PT, R25, R42, RZ ;  /* 0x0000002a192a8210 */ /* 0x002fc80007f3e0ff */
[----:B------:R-:W3:Y:S01]  /*0290*/  LDG.E.64 R8, desc[UR8][R8.64] ;  /* 0x0000000808087981 */ /* 0x000ee2000c1e1b00 */
[----:B------:R-:W-:-:S06]  /*02a0*/  @!P0 IMAD.X R43, R0, 0x1, R43, P1 ;  /* 0x00000001002b8824 */ /* 0x000fcc00008e062b */
[----:B------:R-:W3:Y:S01]  /*02b0*/  @!P0 LDG.E.64 R42, desc[UR8][R42.64] ;  /* 0x000000082a2a8981 */ /* 0x000ee2000c1e1b00 */
[C---:B--2---:R-:W-:Y:S02]  /*02c0*/  @!P0 IADD3 R24, P2, PT, R25.reuse, R12, RZ ;  /* 0x0000000c19188210 */ /* 0x044fe40007f5e0ff */
[----:B------:R-:W-:-:S03]  /*02d0*/  @!P0 IADD3 R26, P1, PT, R25, R26, RZ ;  /* 0x0000001a191a8210 */ /* 0x000fc60007f3e0ff */
[C---:B------:R-:W-:Y:S02]  /*02e0*/  @!P0 IMAD.X R25, R0.reuse, 0x1, R13, P2 ;  /* 0x0000000100198824 */ /* 0x040fe400010e060d */
[----:B------:R-:W0:Y:S01]  /*02f0*/  LDC.64 R12, c[0x0][0x420] ;  /* 0x00010800ff0c7b82 */ /* 0x000e220000000a00 */
[----:B------:R-:W-:Y:S01]  /*0300*/  @!P0 IMAD.X R27, R0, 0x1, R27, P1 ;  /* 0x00000001001b8824 */ /* 0x000fe200008e061b */
[C---:B----4-:R-:W-:Y:S02]  /*0310*/  IADD3 R40, P1, PT, R4.reuse, UR12, RZ ;  /* 0x0000000c04287c10 */ /* 0x050fe4000ff3e0ff */
[----:B------:R-:W5:Y:S02]  /*0320*/  @!P0 LDG.E.64 R24, desc[UR8][R24.64] ;  /* 0x0000000818188981 */ /* 0x000f64000c1e1b00 */
[----:B------:R-:W-:Y:S02]  /*0330*/  IADD3.X R41, PT, PT, R5, UR13, RZ, P1, !PT ;  /* 0x0000000d05297c10 */ /* 0x000fe40008ffe4ff */
[----:B------:R-:W5:Y:S04]  /*0340*/  @!P0 LDG.E.64 R26, desc[UR8][R26.64] ;  /* 0x000000081a1a8981 */ /* 0x000f68000c1e1b00 */
[----:B------:R-:W2:Y:S04]  /*0350*/  LDG.E.64 R40, desc[UR8][R40.64] ;  /* 0x0000000828287981 */ /* 0x000ea8000c1e1b00 */
[----:B0-----:R-:W4:Y:S04]  /*0360*/  LDG.E.64 R38, desc[UR8][R12.64+0x8] ;  /* 0x000008080c267981 */ /* 0x001f28000c1e1b00 */
[----:B------:R-:W4:Y:S01]  /*0370*/  LDG.E.64 R20, desc[UR8][R12.64+0x20] ;  /* 0x000020080c147981 */ /* 0x000f22000c1e1b00 */
[----:B------:R-:W-:-:S02]  /*0380*/  IADD3 R30, P1, PT, R4, UR14, RZ ;  /* 0x0000000e041e7c10 */ /* 0x000fc4000ff3e0ff */
[----:B------:R-:W-:Y:S02]  /*0390*/  IADD3 R52, P2, PT, R4, UR16, RZ ;  /* 0x0000001004347c10 */ /* 0x000fe4000ff5e0ff */
[C---:B------:R-:W-:Y:S02]  /*03a0*/  IADD3.X R31, PT, PT, R5.reuse, UR15, RZ, P1, !PT ;  /* 0x0000000f051f7c10 */ /* 0x040fe40008ffe4ff */
[----:B------:R-:W-:-:S04]  /*03b0*/  IADD3.X R53, PT, PT, R5, UR17, RZ, P2, !PT ;  /* 0x0000001105357c10 */ /* 0x000fc800097fe4ff */
[----:B------:R-:W5:Y:S01]  /*03c0*/  LDG.E.64 R30, desc[UR8][R30.64] ;  /* 0x000000081e1e7981 */ /* 0x000f62000c1e1b00 */
[----:B---3--:R-:W-:-:S04]  /*03d0*/  @P0 IMAD R2, R44, 0x3, R11 ;  /* 0x000000032c020824 */ /* 0x008fc800078e020b */
[----:B------:R-:W-:-:S04]  /*03e0*/  @P0 IMAD.WIDE R22, R2, 0x8, R22 ;  /* 0x0000000802160825 */ /* 0x000fc800078e0216 */
[----:B------:R-:W-:Y:S02]  /*03f0*/  @!P0 IMAD.MOV.U32 R10, RZ, RZ, R8 ;  /* 0x000000ffff0a8224 */ /* 0x000fe400078e0008 */
[----:B------:R-:W-:Y:S02]  /*0400*/  @!P0 IMAD.MOV.U32 R11, RZ, RZ, R9 ;  /* 0x000000ffff0b8224 */ /* 0x000fe400078e0009 */
[C---:B------:R-:W-:Y:S01]  /*0410*/  @P0 IMAD.WIDE R28, R2.reuse, 0x8, R28 ;  /* 0x00000008021c0825 */ /* 0x040fe200078e021c */
[----:B------:R0:W3:Y:S04]  /*0420*/  @P0 LDG.E.64 R42, desc[UR8][R22.64] ;  /* 0x00000008162a0981 */ /* 0x0000e8000c1e1b00 */
[----:B------:R-:W3:Y:S04]  /*0430*/  @P0 LDG.E.64 R10, desc[UR8][R28.64] ;  /* 0x000000081c0a0981 */ /* 0x000ee8000c1e1b00 */
[----:B------:R1:W5:Y:S01]  /*0440*/  LDG.E.64 R28, desc[UR8][R52.64] ;  /* 0x00000008341c7981 */ /* 0x000362000c1e1b00 */
[----:B------:R-:W-:-:S04]  /*0450*/  @P0 IMAD.WIDE R32, R2, 0x8, R32 ;  /* 0x0000000802200825 */ /* 0x000fc800078e0220 */
[----:B0-----:R-:W-:Y:S01]  /*0460*/  @P0 IMAD.WIDE R22, R2, 0x8, R34 ;  /* 0x0000000802160825 */ /* 0x001fe200078e0222 */
[----:B--2---:R-:W-:Y:S01]  /*0470*/  DADD R34, R40, -R8 ;  /* 0x0000000028227229 */ /* 0x004fe20000000808 */
[----:B------:R1:W5:Y:S04]  /*0480*/  @P0 LDG.E.64 R26, desc[UR8][R32.64] ;  /* 0x00000008201a0981 */ /* 0x000368000c1e1b00 */
[----:B------:R1:W5:Y:S01]  /*0490*/  @P0 LDG.E.64 R24, desc[UR8][R22.64] ;  /* 0x0000000816180981 */ /* 0x000362000c1e1b00 */
[----:B------:R-:W-:-:S04]  /*04a0*/  UIADD3 UR4, UPT, UPT, UR4, 0x1, URZ ;  /* 0x0000000104047890 */ /* 0x000fc8000fffe0ff */
[----:B------:R-:W-:Y:S01]  /*04b0*/  UISETP.NE.AND UP0, UPT, UR4, 0x3, UPT ;  /* 0x000000030400788c */ /* 0x000fe2000bf05270 */
[----:B---3--:R-:W-:-:S08]  /*04c0*/  DADD R50, -R10, R42 ;  /* 0x000000000a327229 */ /* 0x008fd0000000012a */
[----:B----4-:R-:W-:-:S06]  /*04d0*/  DSETP.GEU.AND P0, PT, |R50|, R38, PT ;  /* 0x000000263200722a */ /* 0x010fcc0003f0e200 */
[----:B------:R-:W-:-:S06]  /*04e0*/  DSETP.GEU.OR P0, PT, |R34|, R38, P0 ;  /* 0x000000262200722a */ /* 0x000fcc000070e600 */
[----:B------:R-:W-:-:S14]  /*04f0*/  DSETP.EQ.OR P0, PT, R20, RZ, P0 ;  /* 0x000000ff1400722a */ /* 0x000fdc0000702400 */
[----:B-1----:R-:W-:Y:S05]  /*0500*/  @P0 BRA `(.L_x_112) ;  /* 0x00000000003c0947 */ /* 0x002fea0003800000 */
[----:B------:R-:W2:Y:S01]  /*0510*/  LDG.E.64 R8, desc[UR8][R12.64+0x28] ;  /* 0x000028080c087981 */ /* 0x000ea2000c1e1b00 */
[----:B------:R-:W-:Y:S02]  /*0520*/  IADD3 R10, P0, PT, R4, UR20, RZ ;  /* 0x00000014040a7c10 */ /* 0x000fe4000ff1e0ff */
[----:B------:R-:W-:Y:S02]  /*0530*/  CS2R R36, SRZ ;  /* 0x0000000000247805 */ /* 0x000fe4000001ff00 */
[----:B------:R-:W-:Y:S02]  /*0540*/  IADD3.X R11, PT, PT, R5, UR21, RZ, P0, !PT ;  /* 0x00000015050b7c10 */ /* 0x000fe400087fe4ff */
[----:B------:R-:W-:Y:S01]  /*0550*/  ISETP.GE.AND P0, PT, R44, RZ, PT ;  /* 0x000000ff2c00720c */ /* 0x000fe20003f06270 */
[----:B--2---:R-:W0:Y:S02]  /*0560*/  F2I.S64.F64.TRUNC R8, R8 ;  /* 0x0000000800087311 */ /* 0x004e24000030d900 */
[----:B0-----:R0:W-:Y:S10]  /*0570*/  STG.E.64 desc[UR8][R10.64], R8 ;  /* 0x000000080a007986 */ /* 0x0011f4000c101b08 */
[----:B------:R-:W-:Y:S05]  /*0580*/  @!P0 BRA `(.L_x_113) ;  /* 0x0000001800b88947 */ /* 0x000fea0003800000 */
[----:B------:R-:W2:Y:S01]  /*0590*/  LDG.E.64 R12, desc[UR8][R12.64+0x28] ;  /* 0x000028080c0c7981 */ /* 0x000ea2000c1e1b00 */
[----:B0-----:R-:W0:Y:S01]  /*05a0*/  LDC.64 R10, c[0x0][0x410] ;  /* 0x00010400ff0a7b82 */ /* 0x001e220000000a00 */
[----:B------:R-:W-:Y:S01]  /*05b0*/  CS2R R36, SRZ ;  /* 0x0000000000247805 */ /* 0x000fe2000001ff00 */
[----:B0-----:R-:W-:Y:S01]  /*05c0*/  IMAD.WIDE R10, R2, 0x8, R10 ;  /* 0x00000008020a7825 */ /* 0x001fe200078e020a */
[----:B--2---:R-:W0:Y:S04]  /*05d0*/  F2I.S64.F64.TRUNC R8, R12 ;  /* 0x0000000c00087311 */ /* 0x004e28000030d900 */
[----:B0-----:R1:W-:Y:S01]  /*05e0*/  STG.E.64 desc[UR8][R10.64], R8 ;  /* 0x000000080a007986 */ /* 0x0013e2000c101b08 */
[----:B------:R-:W-:Y:S05]  /*05f0*/  BRA `(.L_x_113) ;  /* 0x00000018009c7947 */ /* 0x000fea0003800000 */
.L_x_112:
[----:B------:R-:W-:Y:S01]  /*0600*/  MOV R50, UR5 ;  /* 0x0000000500327c02 */ /* 0x000fe20008000f00 */
[----:B------:R-:W-:-:S04]  /*0610*/  IMAD.U32 R51, RZ, RZ, UR6 ;  /* 0x00000006ff337e24 */ /* 0x000fc8000f8e00ff */
[----:B------:R-:W-:-:S05]  /*0620*/  IMAD.WIDE.U32 R50, R6, 0x8, R50 ;  /* 0x0000000806327825 */ /* 0x000fca00078e0032 */
[----:B------:R-:W2:Y:S04]  /*0630*/  LDG.E.64 R34, desc[UR8][R50.64] ;  /* 0x0000000832227981 */ /* 0x000ea8000c1e1b00 */
[----:B------:R-:W3:Y:S01]  /*0640*/  LDG.E.64 R32, desc[UR8][R50.64+-0x8] ;  /* 0xfffff80832207981 */ /* 0x000ee2000c1e1b00 */
[----:B------:R-:W-:Y:S01]  /*0650*/  DADD R56, R8, -R10 ;  /* 0x0000000008387229 */ /* 0x000fe2000000080a */
[----:B------:R-:W-:Y:S01]  /*0660*/  UMOV UR22, 0xd9d7bdbb ;  /* 0xd9d7bdbb00167882 */ /* 0x000fe20000000000 */
[----:B------:R-:W-:-:S06]  /*0670*/  UMOV UR23, 0x3ddb7cdf ;  /* 0x3ddb7cdf00177882 */ /* 0x000fcc0000000000 */
[----:B------:R-:W-:Y:S02]  /*0680*/  DSETP.GT.AND P0, PT, |R56|, UR22, PT ;  /* 0x0000001638007e2a */ /* 0x000fe4000bf04200 */
[-C--:B--2--5:R-:W-:Y:S02]  /*0690*/  DMUL R52, R28, R34.reuse ;  /* 0x000000221c347228 */ /* 0x0a4fe40000000000 */
        /* <DEDUP_REMOVED lines=8> */
[----:B------:R0:W5:Y:S01]  /*0720*/  LDG.E.64 R18, desc[UR8][R12.64+0x18] ;  /* 0x000018080c127981 */ /* 0x000162000c1e1b00 */
[----:B------:R-:W-:-:S08]  /*0730*/  DADD R14, R8, R10 ;  /* 0x00000000080e7229 */ /* 0x000fd0000000000a */
[----:B------:R-:W-:-:S08]  /*0740*/  DFMA R16, R14, -0.5, R40 ;  /* 0xbfe000000e10782b */ /* 0x000fd00000000028 */
[----:B------:R-:W-:-:S14]  /*0750*/  DSETP.GEU.AND P0, PT, R16, R46, PT ;  /* 0x0000002e1000722a */ /* 0x000fdc0003f0e000 */
[----:B0-----:R-:W-:Y:S05]  /*0760*/  @P0 BRA `(.L_x_115) ;  /* 0x0000000000cc0947 */ /* 0x001fea0003800000 */
[----:B------:R-:W-:Y:S01]  /*0770*/  DSETP.GEU.AND P0, PT, R16, R38, PT ;  /* 0x000000261000722a */ /* 0x000fe20003f0e000 */
[----:B------:R-:W-:Y:S02]  /*0780*/  CS2R R22, SRZ ;  /* 0x0000000000167805 */ /* 0x000fe4000001ff00 */
[----:B------:R-:W-:-:S11]  /*0790*/  CS2R R20, SRZ ;  /* 0x0000000000147805 */ /* 0x000fd6000001ff00 */
[----:B------:R-:W-:Y:S05]  /*07a0*/  @!P0 BRA `(.L_x_116) ;  /* 0x0000000000b48947 */ /* 0x000fea0003800000 */
[----:B------:R-:W0:Y:S01]  /*07b0*/  MUFU.RCP64H R9, R17 ;  /* 0x0000001100097308 */ /* 0x000e220000001800 */
[----:B------:R-:W-:Y:S01]  /*07c0*/  IMAD.MOV.U32 R8, RZ, RZ, 0x1 ;  /* 0x00000001ff087424 */ /* 0x000fe200078e00ff */
[----:B------:R-:W-:-:S05]  /*07d0*/  FSETP.GEU.AND P1, PT, |R49|, 6.5827683646048100446e-37, PT ;  /* 0x036000003100780b */ /* 0x000fca0003f2e200 */
        /* <DEDUP_REMOVED lines=14> */
[----:B------:R-:W-:Y:S02]  /*08c0*/  IMAD.MOV.U32 R10, RZ, RZ, R16 ;  /* 0x000000ffff0a7224 */ /* 0x000fe400078e0010 */
[----:B------:R-:W-:-:S07]  /*08d0*/  IMAD.MOV.U32 R11, RZ, RZ, R17 ;  /* 0x000000ffff0b7224 */ /* 0x000fce00078e0011 */
[----:B-----5:R-:W-:Y:S05]  /*08e0*/  CALL.REL.NOINC `($__internal_7_$__cuda_sm20_div_rn_f64_full) ;  /* 0x0000001c00247944 */ /* 0x020fea0003c00000 */
[----:B------:R-:W-:Y:S01]  /*08f0*/  MOV R8, R10 ;  /* 0x0000000a00087202 */ /* 0x000fe20000000f00 */
[----:B------:R-:W-:-:S07]  /*0900*/  IMAD.MOV.U32 R9, RZ, RZ, R11 ;  /* 0x000000ffff097224 */ /* 0x000fce00078e000b */
.L_x_117:
[----:B------:R-:W-:Y:S01]  /*0910*/  DADD R10, R16, R8 ;  /* 0x00000000100a7229 */ /* 0x000fe20000000008 */
[----:B------:R-:W-:Y:S01]  /*0920*/  FSETP.GEU.AND P1, PT, |R31|, 6.5827683646048100446e-37, PT ;  /* 0x036000001f00780b */ /* 0x000fe20003f2e200 */
[----:B------:R-:W-:-:S04]  /*0930*/  IMAD.MOV.U32 R8, RZ, RZ, 0x1 ;  /* 0x00000001ff087424 */ /* 0x000fc800078e00ff */
        /* <DEDUP_REMOVED lines=15> */
[----:B-----5:R-:W-:Y:S05]  /*0a30*/  CALL.REL.NOINC `($__internal_7_$__cuda_sm20_div_rn_f64_full) ;  /* 0x0000001800d07944 */ /* 0x020fea0003c00000 */
[----:B------:R-:W-:Y:S02]  /*0a40*/  IMAD.MOV.U32 R20, RZ, RZ, R10 ;  /* 0x000000ffff147224 */ /* 0x000fe400078e000a */
[----:B------:R-:W-:-:S07]  /*0a50*/  IMAD.MOV.U32 R21, RZ, RZ, R11 ;  /* 0x000000ffff157224 */ /* 0x000fce00078e000b */
.L_x_118:
[----:B------:R-:W-:Y:S01]  /*0a60*/  MOV R22, R16 ;  /* 0x0000001000167202 */ /* 0x000fe20000000f00 */
[----:B------:R-:W-:-:S07]  /*0a70*/  IMAD.MOV.U32 R23, RZ, RZ, R17 ;  /* 0x000000ffff177224 */ /* 0x000fce00078e0011 */
.L_x_116:
[----:B------:R-:W-:Y:S01]  /*0a80*/  DMUL R16, R22, R20 ;  /* 0x0000001416107228 */ /* 0x000fe20000000000 */
[----:B------:R-:W-:Y:S10]  /*0a90*/  BRA `(.L_x_119) ;  /* 0x0000000000687947 */ /* 0x000ff40003800000 */
.L_x_115:
        /* <DEDUP_REMOVED lines=22> */
.L_x_120:
[----:B------:R-:W-:Y:S02]  /*0c00*/  IMAD.MOV.U32 R22, RZ, RZ, R16 ;  /* 0x000000ffff167224 */ /* 0x000fe400078e0010 */
[----:B------:R-:W-:Y:S02]  /*0c10*/  IMAD.MOV.U32 R23, RZ, RZ, R17 ;  /* 0x000000ffff177224 */ /* 0x000fe400078e0011 */
[----:B------:R-:W-:Y:S02]  /*0c20*/  IMAD.MOV.U32 R16, RZ, RZ, R30 ;  /* 0x000000ffff107224 */ /* 0x000fe400078e001e */
[----:B------:R-:W-:-:S07]  /*0c30*/  IMAD.MOV.U32 R17, RZ, RZ, R31 ;  /* 0x000000ffff117224 */ /* 0x000fce00078e001f */
.L_x_119:
[----:B------:R-:W-:-:S08]  /*0c40*/  DFMA R14, R14, -0.5, R42 ;  /* 0xbfe000000e0e782b */ /* 0x000fd0000000002a */
[----:B------:R-:W-:-:S14]  /*0c50*/  DSETP.GEU.AND P0, PT, R14, R46, PT ;  /* 0x0000002e0e00722a */ /* 0x000fdc0003f0e000 */
[----:B------:R-:W-:Y:S05]  /*0c60*/  @P0 BRA `(.L_x_121) ;  /* 0x0000000000cc0947 */ /* 0x000fea0003800000 */
        /* <DEDUP_REMOVED lines=18> */
[----:B------:R-:W-:Y:S01]  /*0d90*/  MOV R8, R48 ;  /* 0x0000003000087202 */ /* 0x000fe20000000f00 */
[----:B------:R-:W-:Y:S01]  /*0da0*/  IMAD.MOV.U32 R9, RZ, RZ, R49 ;  /* 0x000000ffff097224 */ /* 0x000fe200078e0031 */
[----:B------:R-:W-:Y:S01]  /*0db0*/  MOV R0, 0xdf0 ;  /* 0x00000df000007802 */ /* 0x000fe20000000f00 */
[----:B------:R-:W-:Y:S02]  /*0dc0*/  IMAD.MOV.U32 R10, RZ, RZ, R14 ;  /* 0x000000ffff0a7224 */ /* 0x000fe400078e000e */
[----:B------:R-:W-:-:S07]  /*0dd0*/  IMAD.MOV.U32 R11, RZ, RZ, R15 ;  /* 0x000000ffff0b7224 */ /* 0x000fce00078e000f */
[----:B-----5:R-:W-:Y:S05]  /*0de0*/  CALL.REL.NOINC `($__internal_7_$__cuda_sm20_div_rn_f64_full) ;  /* 0x0000001400e47944 */ /* 0x020fea0003c00000 */
[----:B------:R-:W-:Y:S02]  /*0df0*/  IMAD.MOV.U32 R8, RZ, RZ, R10 ;  /* 0x000000ffff087224 */ /* 0x000fe400078e000a */
[----:B------:R-:W-:-:S07]  /*0e00*/  IMAD.MOV.U32 R9, RZ, RZ, R11 ;  /* 0x000000ffff097224 */ /* 0x000fce00078e000b */
.L_x_123:
[----:B------:R-:W-:Y:S01]  /*0e10*/  DADD R8, R14, R8 ;  /* 0x000000000e087229 */ /* 0x000fe20000000008 */
[----:B------:R-:W-:Y:S01]  /*0e20*/  IMAD.MOV.U32 R10, RZ, RZ, 0x1 ;  /* 0x00000001ff0a7424 */ /* 0x000fe200078e00ff */
[----:B------:R-:W-:-:S04]  /*0e30*/  FSETP.GEU.AND P1, PT, |R27|, 6.5827683646048100446e-37, PT ;  /* 0x036000001b00780b */ /* 0x000fc80003f2e200 */
        /* <DEDUP_REMOVED lines=18> */
.L_x_124:
[----:B------:R-:W-:Y:S02]  /*0f60*/  IMAD.MOV.U32 R12, RZ, RZ, R14 ;  /* 0x000000ffff0c7224 */ /* 0x000fe400078e000e */
[----:B------:R-:W-:-:S07]  /*0f70*/  IMAD.MOV.U32 R13, RZ, RZ, R15 ;  /* 0x000000ffff0d7224 */ /* 0x000fce00078e000f */
.L_x_122:
[----:B------:R-:W-:Y:S01]  /*0f80*/  DMUL R36, R12, R10 ;  /* 0x0000000a0c247228 */ /* 0x000fe20000000000 */
[----:B------:R-:W-:Y:S10]  /*0f90*/  BRA `(.L_x_125) ;  /* 0x0000000000607947 */ /* 0x000ff40003800000 */
.L_x_121:
        /* <DEDUP_REMOVED lines=20> */
.L_x_126:
[----:B------:R-:W-:Y:S01]  /*10e0*/  IMAD.MOV.U32 R12, RZ, RZ, R14 ;  /* 0x000000ffff0c7224 */ /* 0x000fe200078e000e */
[----:B------:R-:W-:Y:S01]  /*10f0*/  MOV R37, R27 ;  /* 0x0000001b00257202 */ /* 0x000fe20000000f00 */
[----:B------:R-:W-:Y:S02]  /*1100*/  IMAD.MOV.U32 R13, RZ, RZ, R15 ;  /* 0x000000ffff0d7224 */ /* 0x000fe400078e000f */
[----:B------:R-:W-:-:S07]  /*1110*/  IMAD.MOV.U32 R36, RZ, RZ, R26 ;  /* 0x000000ffff247224 */ /* 0x000fce00078e001a */
.L_x_125:
[----:B-----5:R-:W-:Y:S01]  /*1120*/  DMUL R52, R18, R22 ;  /* 0x0000001612347228 */ /* 0x020fe20000000000 */
[----:B------:R-:W-:Y:S02]  /*1130*/  IMAD.MOV.U32 R58, RZ, RZ, 0x0 ;  /* 0x00000000ff3a7424 */ /* 0x000fe400078e00ff */
        /* <DEDUP_REMOVED lines=15> */
[----:B------:R-:W-:Y:S01]  /*1230*/  MOV R8, R52 ;  /* 0x0000003400087202 */ /* 0x000fe20000000f00 */
[----:B------:R-:W-:Y:S02]  /*1240*/  IMAD.MOV.U32 R7, RZ, RZ, R53 ;  /* 0x000000ffff077224 */ /* 0x000fe400078e0035 */
[----:B------:R-:W-:Y:S02]  /*1250*/  IMAD.MOV.U32 R52, RZ, RZ, R50 ;  /* 0x000000ffff347224 */ /* 0x000fe400078e0032 */
[----:B------:R-:W-:Y:S02]  /*1260*/  IMAD.MOV.U32 R53, RZ, RZ, R51 ;  /* 0x000000ffff357224 */ /* 0x000fe400078e0033 */
[----:B------:R-:W-:Y:S01]  /*1270*/  IMAD.MOV.U32 R50, RZ, RZ, R56 ;  /* 0x000000ffff327224 */ /* 0x000fe200078e0038 */
[----:B------:R-:W-:Y:S01]  /*1280*/  MOV R56, 0x12c0 ;  /* 0x000012c000387802 */ /* 0x000fe20000000f00 */
[----:B------:R-:W-:Y:S02]  /*1290*/  IMAD.MOV.U32 R0, RZ, RZ, R58 ;  /* 0x000000ffff007224 */ /* 0x000fe400078e003a */
[----:B------:R-:W-:-:S07]  /*12a0*/  IMAD.MOV.U32 R51, RZ, RZ, R9 ;  /* 0x000000ffff337224 */ /* 0x000fce00078e0009 */
[----:B------:R-:W-:Y:S05]  /*12b0*/  CALL.REL.NOINC `($__internal_8_$__cuda_sm20_dsqrt_rn_f64_mediumpath_v1) ;  /* 0x0000001800207944 */ /* 0x000fea0003c00000 */
[----:B------:R-:W-:Y:S01]  /*12c0*/  IMAD.MOV.U32 R14, RZ, RZ, R50 ;  /* 0x000000ffff0e7224 */ /* 0x000fe200078e0032 */
[----:B------:R-:W-:-:S07]  /*12d0*/  MOV R15, R51 ;  /* 0x00000033000f7202 */ /* 0x000fce0000000f00 */
.L_x_127:
[----:B------:R-:W-:Y:S01]  /*12e0*/  DMUL R56, R18, R12 ;  /* 0x0000000c12387228 */ /* 0x000fe20000000000 */
        /* <DEDUP_REMOVED lines=17> */
[----:B------:R-:W-:Y:S01]  /*1400*/  IMAD.MOV.U32 R0, RZ, RZ, R58 ;  /* 0x000000ffff007224 */ /* 0x000fe200078e003a */
[----:B------:R-:W-:Y:S01]  /*1410*/  MOV R56, 0x1450 ;  /* 0x0000145000387802 */ /* 0x000fe20000000f00 */
[----:B------:R-:W-:Y:S02]  /*1420*/  IMAD.MOV.U32 R7, RZ, RZ, R57 ;  /* 0x000000ffff077224 */ /* 0x000fe400078e0039 */
[----:B------:R-:W-:-:S07]  /*1430*/  IMAD.MOV.U32 R51, RZ, RZ, R9 ;  /* 0x000000ffff337224 */ /* 0x000fce00078e0009 */
[----:B------:R-:W-:Y:S05]  /*1440*/  CALL.REL.NOINC `($__internal_8_$__cuda_sm20_dsqrt_rn_f64_mediumpath_v1) ;  /* 0x0000001400bc7944 */ /* 0x000fea0003c00000 */
[----:B------:R-:W-:Y:S02]  /*1450*/  IMAD.MOV.U32 R60, RZ, RZ, R50 ;  /* 0x000000ffff3c7224 */ /* 0x000fe400078e0032 */
[----:B------:R-:W-:-:S07]  /*1460*/  IMAD.MOV.U32 R61, RZ, RZ, R51 ;  /* 0x000000ffff3d7224 */ /* 0x000fce00078e0033 */
.L_x_128:
[C-C-:B------:R-:W-:Y:S02]  /*1470*/  DADD R8, R14.reuse, R20.reuse ;  /* 0x000000000e087229 */ /* 0x140fe40000000014 */
[----:B------:R-:W-:Y:S02]  /*1480*/  DADD R50, -R14, R20 ;  /* 0x000000000e327229 */ /* 0x000fe40000000114 */
[C-C-:B------:R-:W-:Y:S02]  /*1490*/  DADD R14, R60.reuse, R10.reuse ;  /* 0x000000003c0e7229 */ /* 0x140fe4000000000a */
[----:B------:R-:W-:Y:S02]  /*14a0*/  DADD R60, -R60, R10 ;  /* 0x000000003c3c7229 */ /* 0x000fe4000000010a */
[----:B------:R-:W-:Y:S02]  /*14b0*/  DMUL R18, R18, 0.5 ;  /* 0x3fe0000012127828 */ /* 0x000fe40000000000 */
[----:B------:R-:W-:Y:S01]  /*14c0*/  IMAD.MOV.U32 R0, RZ, RZ, R8 ;  /* 0x000000ffff007224 */ /* 0x000fe200078e0008 */
[----:B------:R-:W-:-:S02]  /*14d0*/  DMUL R54, R36, R10 ;  /* 0x0000000a24367228 */ /* 0x000fc40000000000 */
[----:B------:R-:W-:Y:S01]  /*14e0*/  DSETP.MAX.AND P0, P1, R8, R14, PT ;  /* 0x0000000e0800722a */ /* 0x000fe2000390f000 */
[----:B------:R-:W-:Y:S01]  /*14f0*/  IMAD.MOV.U32 R7, RZ, RZ, R14 ;  /* 0x000000ffff077224 */ /* 0x000fe200078e000e */
[----:B------:R-:W-:Y:S01]  /*1500*/  DSETP.MIN.AND P2, P3, R50, R60, PT ;  /* 0x0000003c3200722a */ /* 0x000fe20003b40000 */
[----:B------:R-:W-:Y:S01]  /*1510*/  IMAD.MOV.U32 R53, RZ, RZ, R60 ;  /* 0x000000ffff357224 */ /* 0x000fe200078e003c */
[----:B------:R-:W-:Y:S02]  /*1520*/  MOV R14, R50 ;  /* 0x00000032000e7202 */ /* 0x000fe40000000f00 */
[----:B------:R-:W-:Y:S02]  /*1530*/  CS2R R36, SRZ ;  /* 0x0000000000247805 */ /* 0x000fe4000001ff00 */
[----:B------:R-:W-:Y:S02]  /*1540*/  FSEL R9, R9, R15, P0 ;  /* 0x0000000f09097208 */ /* 0x000fe40000000000 */
[----:B------:R-:W-:-:S02]  /*1550*/  FSEL R51, R51, R61, P2 ;  /* 0x0000003d33337208 */ /* 0x000fc40001000000 */
[----:B------:R-:W-:Y:S02]  /*1560*/  SEL R8, R0, R7, P0 ;  /* 0x0000000700087207 */ /* 0x000fe40000000000 */
[----:B------:R-:W-:Y:S02]  /*1570*/  SEL R14, R14, R53, P2 ;  /* 0x000000350e0e7207 */ /* 0x000fe40001000000 */
[----:B------:R-:W-:Y:S02]  /*1580*/  @P1 LOP3.LUT R9, R15, 0x80000, RZ, 0xfc, !PT ;  /* 0x000800000f091812 */ /* 0x000fe400078efcff */
[----:B------:R-:W-:-:S04]  /*1590*/  @P3 LOP3.LUT R51, R61, 0x80000, RZ, 0xfc, !PT ;  /* 0x000800003d333812 */ /* 0x000fc800078efcff */
[----:B------:R-:W-:Y:S01]  /*15a0*/  DSETP.GEU.AND P1, PT, R8, RZ, PT ;  /* 0x000000ff0800722a */ /* 0x000fe20003f2e000 */
[----:B------:R-:W-:-:S05]  /*15b0*/  IMAD.MOV.U32 R15, RZ, RZ, R51 ;  /* 0x000000ffff0f7224 */ /* 0x000fca00078e0033 */
[----:B------:R-:W-:Y:S01]  /*15c0*/  FSEL R50, R8, RZ, P1 ;  /* 0x000000ff08327208 */ /* 0x000fe20000800000 */
[----:B------:R-:W-:Y:S01]  /*15d0*/  DSETP.GT.AND P0, PT, R14, RZ, PT ;  /* 0x000000ff0e00722a */ /* 0x000fe20003f04000 */
[----:B------:R-:W-:-:S05]  /*15e0*/  FSEL R51, R9, RZ, P1 ;  /* 0x000000ff09337208 */ /* 0x000fca0000800000 */
[----:B------:R-:W-:Y:S02]  /*15f0*/  FSEL R8, R14, RZ, !P0 ;  /* 0x000000ff0e087208 */ /* 0x000fe40004000000 */
[----:B------:R-:W-:Y:S01]  /*1600*/  FSEL R9, R15, RZ, !P0 ;  /* 0x000000ff0f097208 */ /* 0x000fe20004000000 */
[----:B------:R-:W-:Y:S02]  /*1610*/  DMUL R14, R16, R20 ;  /* 0x00000014100e7228 */ /* 0x000fe40000000000 */
[C---:B------:R-:W-:Y:S02]  /*1620*/  DMUL R16, R18.reuse, R22 ;  /* 0x0000001612107228 */ /* 0x040fe40000000000 */
[----:B------:R-:W-:Y:S02]  /*1630*/  DMUL R18, R18, R12 ;  /* 0x0000000c12127228 */ /* 0x000fe40000000000 */
[----:B------:R-:W-:-:S06]  /*1640*/  DADD R52, R50, -R8 ;  /* 0x0000000032347229 */ /* 0x000fcc0000000808 */
[----:B------:R-:W-:Y:S02]  /*1650*/  DFMA R54, R18, R12, R54 ;  /* 0x0000000c1236722b */ /* 0x000fe40000000036 */
[----:B------:R-:W-:Y:S01]  /*1660*/  DSETP.GEU.AND P0, PT, R52, R38, PT ;  /* 0x000000263400722a */ /* 0x000fe20003f0e000 */
[----:B------:R-:W-:Y:S01]  /*1670*/  CS2R R18, SRZ ;  /* 0x0000000000127805 */ /* 0x000fe2000001ff00 */
[----:B------:R-:W-:Y:S01]  /*1680*/  DFMA R38, R16, R22, R14 ;  /* 0x000000161026722b */ /* 0x000fe2000000000e */
[----:B------:R-:W-:Y:S02]  /*1690*/  CS2R R16, SRZ ;  /* 0x0000000000107805 */ /* 0x000fe4000001ff00 */
[----:B------:R-:W-:-:S09]  /*16a0*/  CS2R R14, SRZ ;  /* 0x00000000000e7805 */ /* 0x000fd2000001ff00 */
[----:B------:R-:W-:Y:S05]  /*16b0*/  @!P0 BRA `(.L_x_114) ;  /* 0x0000000000b48947 */ /* 0x000fea0003800000 */
[----:B------:R-:W0:Y:S01]  /*16c0*/  MUFU.RCP64H R19, R53 ;  /* 0x0000003500137308 */ /* 0x000e220000001800 */
[----:B------:R-:W-:Y:S01]  /*16d0*/  VIADD R18, R53, 0x300402 ;  /* 0x0030040235127836 */ /* 0x000fe20000000000 */
[----:B------:R-:W-:-:S04]  /*16e0*/  DMUL R16, R28, R20 ;  /* 0x000000141c107228 */ /* 0x000fc80000000000 */
[----:B------:R-:W-:Y:S01]  /*16f0*/  FSETP.GEU.AND P0, PT, |R18|, 5.8789094863358348022e-39, PT ;  /* 0x004004021200780b */ /* 0x000fe20003f0e200 */
[----:B0-----:R-:W-:-:S08]  /*1700*/  DFMA R14, -R52, R18, 1 ;  /* 0x3ff00000340e742b */ /* 0x001fd00000000112 */
[----:B------:R-:W-:-:S08]  /*1710*/  DFMA R14, R14, R14, R14 ;  /* 0x0000000e0e0e722b */ /* 0x000fd0000000000e */
[----:B------:R-:W-:Y:S02]  /*1720*/  DFMA R36, R18, R14, R18 ;  /* 0x0000000e1224722b */ /* 0x000fe40000000012 */
[----:B------:R-:W-:Y:S02]  /*1730*/  DMUL R14, R20, R22 ;  /* 0x00000016140e7228 */ /* 0x000fe40000000000 */
[----:B------:R-:W-:-:S04]  /*1740*/  DMUL R18, R50, R8 ;  /* 0x0000000832127228 */ /* 0x000fc80000000000 */
[----:B------:R-:W-:-:S08]  /*1750*/  DFMA R56, -R52, R36, 1 ;  /* 0x3ff000003438742b */ /* 0x000fd00000000124 */
[----:B------:R-:W-:Y:S02]  /*1760*/  DFMA R20, R36, R56, R36 ;  /* 0x000000382414722b */ /* 0x000fe40000000024 */
[----:B------:R-:W-:Y:S01]  /*1770*/  DMUL R36, R10, R12 ;  /* 0x0000000c0a247228 */ /* 0x000fe20000000000 */
[----:B------:R-:W-:Y:S10]  /*1780*/  @P0 BRA `(.L_x_129) ;  /* 0x0000000000180947 */ /* 0x000ff40003800000 */
[----:B------:R-:W-:Y:S01]  /*1790*/  LOP3.LUT R22, R53, 0x7fffffff, RZ, 0xc0, !PT ;  /* 0x7fffffff35167812 */ /* 0x000fe200078ec0ff */
[----:B------:R-:W-:Y:S01]  /*17a0*/  IMAD.MOV.U32 R12, RZ, RZ, R52 ;  /* 0x000000ffff0c7224 */ /* 0x000fe200078e0034 */
[----:B------:R-:W-:Y:S01]  /*17b0*/  MOV R0, 0x17f0 ;  /* 0x000017f000007802 */ /* 0x000fe20000000f00 */
[----:B------:R-:W-:Y:S02]  /*17c0*/  IMAD.MOV.U32 R13, RZ, RZ, R53 ;  /* 0x000000ffff0d7224 */ /* 0x000fe400078e0035 */
[----:B------:R-:W-:-:S07]  /*17d0*/  VIADD R22, R22, 0xfff00000 ;  /* 0xfff0000016167836 */ /* 0x000fce0000000000 */
[----:B------:R-:W-:Y:S05]  /*17e0*/  CALL.REL.NOINC `($__internal_6_$__cuda_sm20_dblrcp_rn_slowpath_v3) ;  /* 0x0000000800d07944 */ /* 0x000fea0003c00000 */
.L_x_129:
[----:B------:R-:W-:Y:S01]  /*17f0*/  DMUL R10, R24, R10 ;  /* 0x0000000a180a7228 */ /* 0x000fe20000000000 */
[----:B------:R-:W-:Y:S01]  /*1800*/  IMAD.MOV.U32 R7, RZ, RZ, R9 ;  /* 0x000000ffff077224 */ /* 0x000fe200078e0009 */
[----:B------:R-:W-:Y:S01]  /*1810*/  DADD R24, -R28, R24 ;  /* 0x000000001c187229 */ /* 0x000fe20000000118 */
[----:B------:R-:W-:Y:S01]  /*1820*/  MOV R0, R51 ;  /* 0x0000003300007202 */ /* 0x000fe20000000f00 */
        /* <DEDUP_REMOVED lines=12> */
[-C--:B------:R-:W-:Y:S01]  /*18f0*/  DMUL R26, R26, R20.reuse ;  /* 0x000000141a1a7228 */ /* 0x080fe20000000000 */
[----:B------:R-:W-:Y:S02]  /*1900*/  FSEL R37, |R0|, |R7|, P0 ;  /* 0x4000000700257208 */ /* 0x000fe40000000200 */
[----:B------:R-:W-:Y:S01]  /*1910*/  SEL R36, R50, R8, P0 ;  /* 0x0000000832247207 */ /* 0x000fe20000000000 */
[-C--:B------:R-:W-:Y:S02]  /*1920*/  DMUL R10, R10, R20.reuse ;  /* 0x000000140a0a7228 */ /* 0x080fe40000000000 */
[----:B------:R-:W-:-:S02]  /*1930*/  DMUL R18, R14, R20 ;  /* 0x000000140e127228 */ /* 0x000fc40000000000 */
[----:B------:R-:W-:-:S04]  /*1940*/  @P1 LOP3.LUT R37, R7, 0x80000, RZ, 0xfc, !PT ;  /* 0x0008000007251812 */ /* 0x000fc800078efcff */
[-C--:B------:R-:W-:Y:S02]  /*1950*/  DMUL R16, R34, R10.reuse ;  /* 0x0000000a22107228 */ /* 0x080fe40000000000 */
[----:B------:R-:W-:-:S06]  /*1960*/  DMUL R10, R32, R10 ;  /* 0x0000000a200a7228 */ /* 0x000fcc0000000000 */
[-C--:B------:R-:W-:Y:S02]  /*1970*/  DFMA R16, R32, R26.reuse, -R16 ;  /* 0x0000001a2010722b */ /* 0x080fe40000000810 */
[----:B------:R-:W-:-:S11]  /*1980*/  DFMA R14, R34, R26, R10 ;  /* 0x0000001a220e722b */ /* 0x000fd6000000000a */
.L_x_114:
[----:B------:R-:W0:Y:S01]  /*1990*/  LDC.64 R10, c[0x0][0x3f8] ;  /* 0x0000fe00ff0a7b82 */ /* 0x000e220000000a00 */
[----:B------:R-:W-:-:S04]  /*19a0*/  IADD3 R8, P0, PT, R4, UR24, RZ ;  /* 0x0000001804087c10 */ /* 0x000fc8000ff1e0ff */
[----:B------:R-:W-:-:S03]  /*19b0*/  IADD3.X R9, PT, PT, R5, UR25, RZ, P0, !PT ;  /* 0x0000001905097c10 */ /* 0x000fc600087fe4ff */
[----:B------:R-:W1:Y:S03]  /*19c0*/  LDC.64 R20, c[0x0][0x400] ;  /* 0x00010000ff147b82 */ /* 0x000e660000000a00 */
[----:B------:R-:W2:Y:S05]  /*19d0*/  LDG.E.64 R8, desc[UR8][R8.64] ;  /* 0x0000000808087981 */ /* 0x000eaa000c1e1b00 */
[----:B------:R-:W3:Y:S01]  /*19e0*/  LDC.64 R24, c[0x0][0x408] ;  /* 0x00010200ff187b82 */ /* 0x000ee20000000a00 */
[----:B0-----:R-:W-:-:S05]  /*19f0*/  IMAD.WIDE.U32 R10, R3, 0x8, R10 ;  /* 0x00000008030a7825 */ /* 0x001fca00078e000a */
[----:B------:R-:W4:Y:S01]  /*1a00*/  LDG.E.64 R12, desc[UR8][R10.64] ;  /* 0x000000080a0c7981 */ /* 0x000f22000c1e1b00 */
[----:B-1----:R-:W-:Y:S01]  /*1a10*/  IMAD.WIDE.U32 R20, R3, 0x8, R20 ;  /* 0x0000000803147825 */ /* 0x002fe200078e0014 */
[----:B--2---:R-:W-:-:S08]  /*1a20*/  DMUL R18, R8, R18 ;  /* 0x0000001208127228 */ /* 0x004fd00000000000 */
[----:B----4-:R-:W-:-:S07]  /*1a30*/  DADD R12, -R18, R12 ;  /* 0x00000000120c7229 */ /* 0x010fce000000010c */
[----:B------:R0:W-:Y:S04]  /*1a40*/  STG.E.64 desc[UR8][R10.64], R12 ;  /* 0x0000000c0a007986 */ /* 0x0001e8000c101b08 */
[----:B------:R-:W2:Y:S01]  /*1a50*/  LDG.E.64 R22, desc[UR8][R20.64] ;  /* 0x0000000814167981 */ /* 0x000ea2000c1e1b00 */
[C---:B------:R-:W-:Y:S01]  /*1a60*/  DMUL R16, R8.reuse, R16 ;  /* 0x0000001008107228 */ /* 0x040fe20000000000 */
[----:B---3--:R-:W-:Y:S01]  /*1a70*/  IMAD.WIDE.U32 R24, R3, 0x8, R24 ;  /* 0x0000000803187825 */ /* 0x008fe200078e0018 */
[----:B------:R-:W1:Y:S01]  /*1a80*/  LDC.64 R28, c[0x0][0x420] ;  /* 0x00010800ff1c7b82 */ /* 0x000e620000000a00 */
[----:B------:R-:W-:-:S07]  /*1a90*/  DMUL R14, R8, R14 ;  /* 0x0000000e080e7228 */ /* 0x000fce0000000000 */
[----:B0-----:R-:W0:Y:S01]  /*1aa0*/  LDC.64 R10, c[0x0][0x3b8] ;  /* 0x0000ee00ff0a7b82 */ /* 0x001e220000000a00 */
[----:B--2---:R-:W-:-:S07]  /*1ab0*/  DADD R22, -R16, R22 ;  /* 0x0000000010167229 */ /* 0x004fce0000000116 */
[----:B------:R2:W-:Y:S04]  /*1ac0*/  STG.E.64 desc[UR8][R20.64], R22 ;  /* 0x0000001614007986 */ /* 0x0005e8000c101b08 */
[----:B------:R-:W3:Y:S02]  /*1ad0*/  LDG.E.64 R26, desc[UR8][R24.64] ;  /* 0x00000008181a7981 */ /* 0x000ee4000c1e1b00 */
[----:B---3--:R-:W-:-:S07]  /*1ae0*/  DADD R26, -R14, R26 ;  /* 0x000000000e1a7229 */ /* 0x008fce000000011a */
[----:B------:R2:W-:Y:S04]  /*1af0*/  STG.E.64 desc[UR8][R24.64], R26 ;  /* 0x0000001a18007986 */ /* 0x0005e8000c101b08 */
[----:B-1----:R-:W3:Y:S01]  /*1b00*/  LDG.E.64 R8, desc[UR8][R28.64+0x28] ;  /* 0x000028081c087981 */ /* 0x002ee2000c1e1b00 */
[----:B------:R-:W-:Y:S01]  /*1b10*/  IADD3 R12, P0, PT, R4, UR20, RZ ;  /* 0x00000014040c7c10 */ /* 0x000fe2000ff1e0ff */
[----:B0-----:R-:W-:-:S03]  /*1b20*/  IMAD.WIDE.U32 R10, R3, 0x8, R10 ;  /* 0x00000008030a7825 */ /* 0x001fc600078e000a */
[----:B------:R-:W-:Y:S01]  /*1b30*/  IADD3.X R13, PT, PT, R5, UR21, RZ, P0, !PT ;  /* 0x00000015050d7c10 */ /* 0x000fe200087fe4ff */
[----:B---3--:R-:W0:Y:S04]  /*1b40*/  F2I.S64.F64.TRUNC R8, R8 ;  /* 0x0000000800087311 */ /* 0x008e28000030d900 */
[----:B0-----:R2:W-:Y:S04]  /*1b50*/  STG.E.64 desc[UR8][R12.64], R8 ;  /* 0x000000080c007986 */ /* 0x0015e8000c101b08 */
[----:B------:R-:W3:Y:S02]  /*1b60*/  LDG.E.64 R10, desc[UR8][R10.64] ;  /* 0x000000080a0a7981 */ /* 0x000ee4000c1e1b00 */
[----:B---3--:R-:W-:-:S14]  /*1b70*/  DSETP.NEU.AND P0, PT, R10, 1, PT ;  /* 0x3ff000000a00742a */ /* 0x008fdc0003f0d000 */
[----:B--2---:R-:W-:Y:S05]  /*1b80*/  @P0 BRA `(.L_x_113) ;  /* 0x0000000400380947 */ /* 0x004fea0003800000 */
[----:B------:R-:W2:Y:S02]  /*1b90*/  LDG.E.64 R8, desc[UR8][R28.64+0x8] ;  /* 0x000008081c087981 */ /* 0x000ea4000c1e1b00 */
        /* <DEDUP_REMOVED lines=8> */
[----:B0-----:R-:W-:-:S08]  /*1c20*/  DFMA R12, -R36, R10, 1 ;  /* 0x3ff00000240c742b */ /* 0x001fd0000000010a */
[----:B------:R-:W-:-:S08]  /*1c30*/  DFMA R12, R12, R12, R12 ;  /* 0x0000000c0c0c722b */ /* 0x000fd0000000000c */
[----:B------:R-:W-:-:S08]  /*1c40*/  DFMA R12, R10, R12, R10 ;  /* 0x0000000c0a0c722b */ /* 0x000fd0000000000a */
[----:B------:R-:W-:-:S08]  /*1c50*/  DFMA R10, -R36, R12, 1 ;  /* 0x3ff00000240a742b */ /* 0x000fd0000000010c */
[----:B------:R-:W-:-:S08]  /*1c60*/  DFMA R10, R12, R10, R12 ;  /* 0x0000000a0c0a722b */ /* 0x000fd0000000000c */
[----:B--2---:R-:W-:-:S08]  /*1c70*/  DMUL R12, R24, R10 ;  /* 0x0000000a180c7228 */ /* 0x004fd00000000000 */
[----:B------:R-:W-:-:S08]  /*1c80*/  DFMA R22, -R36, R12, R24 ;  /* 0x0000000c2416722b */ /* 0x000fd00000000118 */
[----:B------:R-:W-:Y:S01]  /*1c90*/  DFMA R8, R10, R22, R12 ;  /* 0x000000160a08722b */ /* 0x000fe2000000000c */
[----:B------:R-:W-:-:S09]  /*1ca0*/  FSETP.GEU.AND P1, PT, |R25|, 6.5827683646048100446e-37, PT ;  /* 0x036000001900780b */ /* 0x000fd20003f2e200 */
[----:B------:R-:W-:-:S05]  /*1cb0*/  FFMA R0, RZ, R37, R9 ;  /* 0x00000025ff007223 */ /* 0x000fca0000000009 */
[----:B------:R-:W-:-:S13]  /*1cc0*/  FSETP.GT.AND P0, PT, |R0|, 1.469367938527859385e-39, PT ;  /* 0x001000000000780b */ /* 0x000fda0003f04200 */
[----:B-1----:R-:W-:Y:S05]  /*1cd0*/  @P0 BRA P1, `(.L_x_130) ;  /* 0x0000000000200947 */ /* 0x002fea0000800000 */
        /* <DEDUP_REMOVED lines=8> */
.L_x_130:
[----:B------:R-:W0:Y:S01]  /*1d60*/  LDC.64 R10, c[0x0][0x420] ;  /* 0x00010800ff0a7b82 */ /* 0x000e220000000a00 */
[----:B-----5:R-:W-:Y:S01]  /*1d70*/  DSETP.MIN.AND P0, P1, R20, R8, PT ;  /* 0x000000081400722a */ /* 0x020fe20003900000 */
[----:B------:R-:W-:Y:S02]  /*1d80*/  IMAD.MOV.U32 R0, RZ, RZ, R21 ;  /* 0x000000ffff007224 */ /* 0x000fe400078e0015 */
[----:B------:R-:W-:-:S03]  /*1d90*/  IMAD.MOV.U32 R7, RZ, RZ, R9 ;  /* 0x000000ffff077224 */ /* 0x000fc600078e0009 */
[----:B------:R-:W-:Y:S02]  /*1da0*/  SEL R20, R20, R8, P0 ;  /* 0x0000000814147207 */ /* 0x000fe40000000000 */
[----:B------:R-:W-:Y:S02]  /*1db0*/  FSEL R13, R0, R7, P0 ;  /* 0x00000007000d7208 */ /* 0x000fe40000000000 */
[----:B------:R-:W-:-:S04]  /*1dc0*/  ISETP.GE.AND P0, PT, R44, RZ, PT ;  /* 0x000000ff2c00720c */ /* 0x000fc80003f06270 */
[----:B------:R-:W-:-:S05]  /*1dd0*/  @P1 LOP3.LUT R13, R7, 0x80000, RZ, 0xfc, !PT ;  /* 0x00080000070d1812 */ /* 0x000fca00078efcff */
[----:B------:R-:W-:-:S05]  /*1de0*/  IMAD.MOV.U32 R21, RZ, RZ, R13 ;  /* 0x000000ffff157224 */ /* 0x000fca00078e000d */
[----:B0-----:R2:W-:Y:S01]  /*1df0*/  STG.E.64 desc[UR8][R10.64], R20 ;  /* 0x000000140a007986 */ /* 0x0015e2000c101b08 */
[----:B------:R-:W-:Y:S05]  /*1e00*/  @!P0 BRA `(.L_x_113) ;  /* 0x0000000000988947 */ /* 0x000fea0003800000 */
[C---:B------:R-:W-:Y:S01]  /*1e10*/  IMAD.SHL.U32 R12, R44.reuse, 0x8, RZ ;  /* 0x000000082c0c7824 */ /* 0x040fe200078e00ff */
[----:B------:R-:W-:-:S04]  /*1e20*/  SHF.L.U64.HI R0, R44, 0x3, R45 ;  /* 0x000000032c007819 */ /* 0x000fc8000001022d */
[----:B------:R-:W-:Y:S02]  /*1e30*/  LOP3.LUT R12, R12, 0xfffffff8, RZ, 0xc0, !PT ;  /* 0xfffffff80c0c7812 */ /* 0x000fe400078ec0ff */
[----:B------:R-:W-:Y:S02]  /*1e40*/  LOP3.LUT R0, R0, 0x3, RZ, 0xc0, !PT ;  /* 0x0000000300007812 */ /* 0x000fe400078ec0ff */
[----:B------:R-:W-:-:S04]  /*1e50*/  IADD3 R12, P0, PT, R12, UR26, RZ ;  /* 0x0000001a0c0c7c10 */ /* 0x000fc8000ff1e0ff */
[----:B------:R-:W-:-:S06]  /*1e60*/  IADD3.X R13, PT, PT, R0, UR27, RZ, P0, !PT ;  /* 0x0000001b000d7c10 */ /* 0x000fcc00087fe4ff */
[----:B------:R-:W3:Y:S01]  /*1e70*/  LDG.E.64 R12, desc[UR8][R12.64] ;  /* 0x000000080c0c7981 */ /* 0x000ee2000c1e1b00 */
[----:B------:R-:W2:Y:S01]  /*1e80*/  MUFU.RCP64H R9, R37 ;  /* 0x0000002500097308 */ /* 0x000ea20000001800 */
[----:B------:R-:W-:-:S06]  /*1e90*/  IMAD.MOV.U32 R8, RZ, RZ, 0x1 ;  /* 0x00000001ff087424 */ /* 0x000fcc00078e00ff */
[----:B--2---:R-:W-:-:S08]  /*1ea0*/  DFMA R10, -R36, R8, 1 ;  /* 0x3ff00000240a742b */ /* 0x004fd00000000108 */
[----:B------:R-:W-:-:S08]  /*1eb0*/  DFMA R10, R10, R10, R10 ;  /* 0x0000000a0a0a722b */ /* 0x000fd0000000000a */
[----:B------:R-:W-:-:S08]  /*1ec0*/  DFMA R10, R8, R10, R8 ;  /* 0x0000000a080a722b */ /* 0x000fd00000000008 */
[----:B------:R-:W-:-:S08]  /*1ed0*/  DFMA R8, -R36, R10, 1 ;  /* 0x3ff000002408742b */ /* 0x000fd0000000010a */
[----:B------:R-:W-:-:S08]  /*1ee0*/  DFMA R22, R10, R8, R10 ;  /* 0x000000080a16722b */ /* 0x000fd0000000000a */
[----:B---3--:R-:W-:Y:S01]  /*1ef0*/  DMUL R8, R22, R12 ;  /* 0x0000000c16087228 */ /* 0x008fe20000000000 */
[----:B------:R-:W-:-:S07]  /*1f00*/  FSETP.GEU.AND P1, PT, |R13|, 6.5827683646048100446e-37, PT ;  /* 0x036000000d00780b */ /* 0x000fce0003f2e200 */
        /* <DEDUP_REMOVED lines=10> */
[----:B------:R-:W-:Y:S05]  /*1fb0*/  CALL.REL.NOINC `($__internal_7_$__cuda_sm20_div_rn_f64_full) ;  /* 0x0000000400707944 */ /* 0x000fea0003c00000 */
[----:B------:R-:W-:Y:S02]  /*1fc0*/  IMAD.MOV.U32 R8, RZ, RZ, R10 ;  /* 0x000000ffff087224 */ /* 0x000fe400078e000a */
[----:B------:R-:W-:-:S07]  /*1fd0*/  IMAD.MOV.U32 R9, RZ, RZ, R11 ;  /* 0x000000ffff097224 */ /* 0x000fce00078e000b */
.L_x_131:
[----:B------:R-:W0:Y:S01]  /*1fe0*/  LDC.64 R10, c[0x0][0x420] ;  /* 0x00010800ff0a7b82 */ /* 0x000e220000000a00 */
[----:B------:R-:W-:Y:S01]  /*1ff0*/  DSETP.MIN.AND P0, P1, R20, R8, PT ;  /* 0x000000081400722a */ /* 0x000fe20003900000 */
[----:B------:R-:W-:Y:S01]  /*2000*/  IMAD.MOV.U32 R0, RZ, RZ, R21 ;  /* 0x000000ffff007224 */ /* 0x000fe200078e0015 */
[----:B------:R-:W-:-:S04]  /*2010*/  MOV R7, R9 ;  /* 0x0000000900077202 */ /* 0x000fc80000000f00 */
[----:B------:R-:W-:Y:S02]  /*2020*/  FSEL R13, R0, R7, P0 ;  /* 0x00000007000d7208 */ /* 0x000fe40000000000 */
[----:B------:R-:W-:-:S06]  /*2030*/  SEL R8, R20, R8, P0 ;  /* 0x0000000814087207 */ /* 0x000fcc0000000000 */
[----:B------:R-:W-:-:S05]  /*2040*/  @P1 LOP3.LUT R13, R7, 0x80000, RZ, 0xfc, !PT ;  /* 0x00080000070d1812 */ /* 0x000fca00078efcff */
[----:B------:R-:W-:-:S05]  /*2050*/  IMAD.MOV.U32 R9, RZ, RZ, R13 ;  /* 0x000000ffff097224 */ /* 0x000fca00078e000d */
[----:B0-----:R3:W-:Y:S02]  /*2060*/  STG.E.64 desc[UR8][R10.64], R8 ;  /* 0x000000080a007986 */ /* 0x0017e4000c101b08 */
.L_x_113:
[----:B------:R-:W-:Y:S01]  /*2070*/  IADD3 R4, P0, PT, R4, 0x8, RZ ;  /* 0x0000000804047810 */ /* 0x000fe20007f1e0ff */
[----:B------:R-:W-:-:S04]  /*2080*/  VIADD R6, R6, 0x2 ;  /* 0x0000000206067836 */ /* 0x000fc80000000000 */
[----:B------:R-:W-:Y:S01]  /*2090*/  IMAD.X R5, RZ, RZ, R5, P0 ;  /* 0x000000ffff057224 */ /* 0x000fe200000e0605 */
[----:B------:R-:W-:Y:S07]  /*20a0*/  BRA.U UP0, `(.L_x_132) ;  /* 0xffffffe100207547 */ /* 0x000fee000b83ffff */
[----:B------:R-:W4:Y:S02]  /*20b0*/  LDC.64 R4, c[0x0][0x3b0] ;  /* 0x0000ec00ff047b82 */ /* 0x000f240000000a00 */
[----:B----4-:R-:W-:-:S05]  /*20c0*/  IMAD.WIDE.U32 R4, R3, 0x8, R4 ;  /* 0x0000000803047825 */ /* 0x010fca00078e0004 */
[----:B------:R-:W4:Y:S02]  /*20d0*/  LDG.E.64 R12, desc[UR8][R4.64] ;  /* 0x00000008040c7981 */ /* 0x000f24000c1e1b00 */
[----:B----4-:R-:W0:Y:S01]  /*20e0*/  MUFU.RCP64H R7, R13 ;  /* 0x0000000d00077308 */ /* 0x010e220000001800 */
[----:B------:R-:W-:-:S05]  /*20f0*/  VIADD R6, R13, 0x300402 ;  /* 0x003004020d067836 */ /* 0x000fca0000000000 */
[----:B------:R-:W-:Y:S01]  /*2100*/  FSETP.GEU.AND P0, PT, |R6|, 5.8789094863358348022e-39, PT ;  /* 0x004004020600780b */ /* 0x000fe20003f0e200 */
[----:B01-3--:R-:W-:-:S08]  /*2110*/  DFMA R8, -R12, R6, 1 ;  /* 0x3ff000000c08742b */ /* 0x00bfd00000000106 */
[----:B------:R-:W-:-:S08]  /*2120*/  DFMA R8, R8, R8, R8 ;  /* 0x000000080808722b */ /* 0x000fd00000000008 */
[----:B------:R-:W-:-:S08]  /*2130*/  DFMA R8, R6, R8, R6 ;  /* 0x000000080608722b */ /* 0x000fd00000000006 */
[----:B--2---:R-:W-:-:S08]  /*2140*/  DFMA R10, -R12, R8, 1 ;  /* 0x3ff000000c0a742b */ /* 0x004fd00000000108 */
[----:B------:R-:W-:Y:S01]  /*2150*/  DFMA R8, R8, R10, R8 ;  /* 0x0000000a0808722b */ /* 0x000fe20000000008 */
[----:B------:R-:W-:Y:S10]  /*2160*/  @P0 BRA `(.L_x_133) ;  /* 0x0000000000180947 */ /* 0x000ff40003800000 */
[----:B------:R-:W-:Y:S02]  /*2170*/  LOP3.LUT R22, R13, 0x7fffffff, RZ, 0xc0, !PT ;  /* 0x7fffffff0d167812 */ /* 0x000fe400078ec0ff */
[----:B------:R-:W-:-:S03]  /*2180*/  MOV R0, 0x21b0 ;  /* 0x000021b000007802 */ /* 0x000fc60000000f00 */
[----:B------:R-:W-:-:S07]  /*2190*/  VIADD R22, R22, 0xfff00000 ;  /* 0xfff0000016167836 */ /* 0x000fce0000000000 */
[----:B-----5:R-:W-:Y:S05]  /*21a0*/  CALL.REL.NOINC `($__internal_6_$__cuda_sm20_dblrcp_rn_slowpath_v3) ;  /* 0x0000000000607944 */ /* 0x020fea0003c00000 */
[----:B------:R-:W-:Y:S01]  /*21b0*/  IMAD.MOV.U32 R8, RZ, RZ, R20 ;  /* 0x000000ffff087224 */ /* 0x000fe200078e0014 */
[----:B------:R-:W-:-:S07]  /*21c0*/  MOV R9, R21 ;  /* 0x0000001500097202 */ /* 0x000fce0000000f00 */
.L_x_133:
[----:B------:R-:W0:Y:S08]  /*21d0*/  LDC.64 R4, c[0x0][0x3f8] ;  /* 0x0000fe00ff047b82 */ /* 0x000e300000000a00 */
[----:B------:R-:W1:Y:S08]  /*21e0*/  LDC.64 R6, c[0x0][0x400] ;  /* 0x00010000ff067b82 */ /* 0x000e700000000a00 */
[----:B------:R-:W2:Y:S01]  /*21f0*/  LDC.64 R10, c[0x0][0x408] ;  /* 0x00010200ff0a7b82 */ /* 0x000ea20000000a00 */
[----:B0-----:R-:W-:-:S07]  /*2200*/  IMAD.WIDE.U32 R20, R3, 0x8, R4 ;  /* 0x0000000803147825 */ /* 0x001fce00078e0004 */
[----:B------:R-:W0:Y:S01]  /*2210*/  LDC.64 R12, c[0x0][0x418] ;  /* 0x00010600ff0c7b82 */ /* 0x000e220000000a00 */
[----:B------:R-:W3:Y:S01]  /*2220*/  LDG.E.64 R4, desc[UR8][R20.64] ;  /* 0x0000000814047981 */ /* 0x000ee2000c1e1b00 */
[----:B-1----:R-:W-:Y:S01]  /*2230*/  IMAD.WIDE.U32 R22, R3, 0x8, R6 ;  /* 0x0000000803167825 */ /* 0x002fe200078e0006 */
[----:B---3--:R-:W-:-:S07]  /*2240*/  DMUL R4, R4, R8 ;  /* 0x0000000804047228 */ /* 0x008fce0000000000 */
[----:B------:R1:W-:Y:S04]  /*2250*/  STG.E.64 desc[UR8][R20.64], R4 ;  /* 0x0000000414007986 */ /* 0x0003e8000c101b08 */
[----:B------:R-:W3:Y:S01]  /*2260*/  LDG.E.64 R6, desc[UR8][R22.64] ;  /* 0x0000000816067981 */ /* 0x000ee2000c1e1b00 */
[----:B--2--5:R-:W-:Y:S01]  /*2270*/  IMAD.WIDE.U32 R24, R3, 0x8, R10 ;  /* 0x0000000803187825 */ /* 0x024fe200078e000a */
[----:B---3--:R-:W-:-:S07]  /*2280*/  DMUL R6, R6, R8 ;  /* 0x0000000806067228 */ /* 0x008fce0000000000 */
[----:B------:R1:W-:Y:S04]  /*2290*/  STG.E.64 desc[UR8][R22.64], R6 ;  /* 0x0000000616007986 */ /* 0x0003e8000c101b08 */
[----:B------:R-:W2:Y:S02]  /*22a0*/  LDG.E.64 R10, desc[UR8][R24.64] ;  /* 0x00000008180a7981 */ /* 0x000ea4000c1e1b00 */
[----:B--2---:R-:W-:Y:S01]  /*22b0*/  DMUL R10, R10, R8 ;  /* 0x000000080a0a7228 */ /* 0x004fe20000000000 */
[----:B0-----:R-:W-:-:S04]  /*22c0*/  IMAD.WIDE.U32 R8, R3, 0x8, R12 ;  /* 0x0000000803087825 */ /* 0x001fc800078e000c */
[----:B------:R-:W-:Y:S02]  /*22d0*/  VIADD R3, R3, 0x1 ;  /* 0x0000000103037836 */ /* 0x000fe40000000000 */
[----:B------:R1:W-:Y:S04]  /*22e0*/  STG.E.64 desc[UR8][R24.64], R10 ;  /* 0x0000000a18007986 */ /* 0x0003e8000c101b08 */
[----:B------:R1:W-:Y:S01]  /*22f0*/  STG.E.64 desc[UR8][R8.64], R36 ;  /* 0x0000002408007986 */ /* 0x0003e2000c101b08 */
[----:B------:R-:W-:-:S13]  /*2300*/  ISETP.NE.AND P0, PT, R3, 0xa8c0, PT ;  /* 0x0000a8c00300780c */ /* 0x000fda0003f05270 */
[----:B-1----:R-:W-:Y:S05]  /*2310*/  @P0 BRA `(.L_x_134) ;  /* 0xffffffdc00600947 */ /* 0x002fea000383ffff */
[----:B------:R-:W-:Y:S05]  /*2320*/  EXIT ;  /* 0x000000000000794d */ /* 0x000fea0003800000 */
        .weak           $__internal_6_$__cuda_sm20_dblrcp_rn_slowpath_v3
        .type           $__internal_6_$__cuda_sm20_dblrcp_rn_slowpath_v3,@function
        .size           $__internal_6_$__cuda_sm20_dblrcp_rn_slowpath_v3,($__internal_7_$__cuda_sm20_div_rn_f64_full - $__internal_6_$__cuda_sm20_dblrcp_rn_slowpath_v3)
$__internal_6_$__cuda_sm20_dblrcp_rn_slowpath_v3:
[----:B------:R-:W-:-:S14]  /*2330*/  DSETP.GTU.AND P0, PT, |R12|, +INF , PT ;  /* 0x7ff000000c00742a */ /* 0x000fdc0003f0c200 */
        /* <DEDUP_REMOVED lines=22> */
.L_x_137:
[----:B------:R-:W-:-:S06]  /*24a0*/  DMUL R12, R12, 8.11296384146066816958e+31 ;  /* 0x469000000c0c7828 */ /* 0x000fcc0000000000 */
        /* <DEDUP_REMOVED lines=8> */
.L_x_135:
[----:B------:R-:W-:Y:S01]  /*2530*/  LOP3.LUT R21, R13, 0x80000, RZ, 0xfc, !PT ;  /* 0x000800000d157812 */ /* 0x000fe200078efcff */
[----:B------:R-:W-:-:S07]  /*2540*/  IMAD.MOV.U32 R20, RZ, RZ, R12 ;  /* 0x000000ffff147224 */ /* 0x000fce00078e000c */
.L_x_136:
[----:B------:R-:W-:Y:S01]  /*2550*/  MOV R12, R0 ;  /* 0x00000000000c7202 */ /* 0x000fe20000000f00 */
[----:B------:R-:W-:-:S04]  /*2560*/  IMAD.MOV.U32 R13, RZ, RZ, 0x0 ;  /* 0x00000000ff0d7424 */ /* 0x000fc800078e00ff */
[----:B------:R-:W-:Y:S05]  /*2570*/  RET.REL.NODEC R12 `(_Z39compute_fluxes_central_structure_serialPdPlS0_S_S_S_S_S_S_S_S_S_S_S_S_S_S_S_S0_S_S_) ;  /* 0xffffffd80ca07950 */ /* 0x000fea0003c3ffff */
        .weak           $__internal_7_$__cuda_sm20_div_rn_f64_full
        .type           $__internal_7_$__cuda_sm20_div_rn_f64_full,@function
        .size           $__internal_7_$__cuda_sm20_div_rn_f64_full,($__internal_8_$__cuda_sm20_dsqrt_rn_f64_mediumpath_v1 - $__internal_7_$__cuda_sm20_div_rn_f64_full)
$__internal_7_$__cuda_sm20_div_rn_f64_full:
[C---:B------:R-:W-:Y:S01]  /*2580*/  FSETP.GEU.AND P0, PT, |R11|.reuse, 1.469367938527859385e-39, PT ;  /* 0x001000000b00780b */ /* 0x040fe20003f0e200 */
[----:B------:R-:W-:Y:S01]  /*2590*/  IMAD.MOV.U32 R50, RZ, RZ, 0x1 ;  /* 0x00000001ff327424 */ /* 0x000fe200078e00ff */
[C---:B------:R-:W-:Y:S01]  /*25a0*/  LOP3.LUT R12, R11.reuse, 0x800fffff, RZ, 0xc0, !PT ;  /* 0x800fffff0b0c7812 */ /* 0x040fe200078ec0ff */
[----:B------:R-:W-:Y:S01]  /*25b0*/  IMAD.MOV.U32 R54, RZ, RZ, 0x1ca00000 ;  /* 0x1ca00000ff367424 */ /* 0x000fe200078e00ff */
[----:B------:R-:W-:Y:S02]  /*25c0*/  LOP3.LUT R56, R11, 0x7ff00000, RZ, 0xc0, !PT ;  /* 0x7ff000000b387812 */ /* 0x000fe400078ec0ff */
[----:B------:R-:W-:Y:S01]  /*25d0*/  LOP3.LUT R13, R12, 0x3ff00000, RZ, 0xfc, !PT ;  /* 0x3ff000000c0d7812 */ /* 0x000fe200078efcff */
[----:B------:R-:W-:Y:S01]  /*25e0*/  IMAD.MOV.U32 R12, RZ, RZ, R10 ;  /* 0x000000ffff0c7224 */ /* 0x000fe200078e000a */
[----:B------:R-:W-:-:S04]  /*25f0*/  LOP3.LUT R7, R9, 0x7ff00000, RZ, 0xc0, !PT ;  /* 0x7ff0000009077812 */ /* 0x000fc800078ec0ff */
[----:B------:R-:W-:Y:S01]  /*2600*/  ISETP.GE.U32.AND P1, PT, R7, R56, PT ;  /* 0x000000380700720c */ /* 0x000fe20003f26070 */
[----:B------:R-:W-:Y:S01]  /*2610*/  @!P0 DMUL R12, R10, 8.98846567431157953865e+307 ;  /* 0x7fe000000a0c8828 */ /* 0x000fe20000000000 */
[----:B------:R-:W-:-:S05]  /*2620*/  IMAD.MOV.U32 R55, RZ, RZ, R7 ;  /* 0x000000ffff377224 */ /* 0x000fca00078e0007 */
[----:B------:R-:W0:Y:S02]  /*2630*/  MUFU.RCP64H R51, R13 ;  /* 0x0000000d00337308 */ /* 0x000e240000001800 */
[----:B0-----:R-:W-:-:S08]  /*2640*/  DFMA R58, R50, -R12, 1 ;  /* 0x3ff00000323a742b */ /* 0x001fd0000000080c */
[----:B------:R-:W-:-:S08]  /*2650*/  DFMA R58, R58, R58, R58 ;  /* 0x0000003a3a3a722b */ /* 0x000fd0000000003a */
[----:B------:R-:W-:Y:S01]  /*2660*/  DFMA R58, R50, R58, R50 ;  /* 0x0000003a323a722b */ /* 0x000fe20000000032 */
[----:B------:R-:W-:Y:S01]  /*2670*/  SEL R51, R54, 0x63400000, !P1 ;  /* 0x6340000036337807 */ /* 0x000fe20004800000 */
[----:B------:R-:W-:Y:S01]  /*2680*/  IMAD.MOV.U32 R50, RZ, RZ, R8 ;  /* 0x000000ffff327224 */ /* 0x000fe200078e0008 */
[----:B------:R-:W-:Y:S02]  /*2690*/  FSETP.GEU.AND P1, PT, |R9|, 1.469367938527859385e-39, PT ;  /* 0x001000000900780b */ /* 0x000fe40003f2e200 */
[----:B------:R-:W-:-:S03]  /*26a0*/  LOP3.LUT R51, R51, 0x800fffff, R9, 0xf8, !PT ;  /* 0x800fffff33337812 */ /* 0x000fc600078ef809 */
[----:B------:R-:W-:-:S08]  /*26b0*/  DFMA R52, R58, -R12, 1 ;  /* 0x3ff000003a34742b */ /* 0x000fd0000000080c */
[----:B------:R-:W-:Y:S01]  /*26c0*/  DFMA R58, R58, R52, R58 ;  /* 0x000000343a3a722b */ /* 0x000fe2000000003a */
[----:B------:R-:W-:Y:S10]  /*26d0*/  @P1 BRA `(.L_x_138) ;  /* 0x0000000000201947 */ /* 0x000ff40003800000 */
[----:B------:R-:W-:-:S04]  /*26e0*/  LOP3.LUT R52, R11, 0x7ff00000, RZ, 0xc0, !PT ;  /* 0x7ff000000b347812 */ /* 0x000fc800078ec0ff */
[----:B------:R-:W-:Y:S02]  /*26f0*/  ISETP.GE.U32.AND P1, PT, R7, R52, PT ;  /* 0x000000340700720c */ /* 0x000fe40003f26070 */
[----:B------:R-:W-:Y:S02]  /*2700*/  MOV R52, RZ ;  /* 0x000000ff00347202 */ /* 0x000fe40000000f00 */
[----:B------:R-:W-:-:S04]  /*2710*/  SEL R53, R54, 0x63400000, !P1 ;  /* 0x6340000036357807 */ /* 0x000fc80004800000 */
[----:B------:R-:W-:-:S04]  /*2720*/  LOP3.LUT R53, R53, 0x80000000, R9, 0xf8, !PT ;  /* 0x8000000035357812 */ /* 0x000fc800078ef809 */
[----:B------:R-:W-:-:S06]  /*2730*/  LOP3.LUT R53, R53, 0x100000, RZ, 0xfc, !PT ;  /* 0x0010000035357812 */ /* 0x000fcc00078efcff */
[----:B------:R-:W-:-:S10]  /*2740*/  DFMA R50, R50, 2, -R52 ;  /* 0x400000003232782b */ /* 0x000fd40000000834 */
[----:B------:R-:W-:-:S07]  /*2750*/  LOP3.LUT R55, R51, 0x7ff00000, RZ, 0xc0, !PT ;  /* 0x7ff0000033377812 */ /* 0x000fce00078ec0ff */
.L_x_138:
[----:B------:R-:W-:Y:S01]  /*2760*/  VIADD R57, R55, 0xffffffff ;  /* 0xffffffff37397836 */ /* 0x000fe20000000000 */
[----:B------:R-:W-:Y:S01]  /*2770*/  @!P0 LOP3.LUT R56, R13, 0x7ff00000, RZ, 0xc0, !PT ;  /* 0x7ff000000d388812 */ /* 0x000fe200078ec0ff */
[----:B------:R-:W-:-:S03]  /*2780*/  DMUL R60, R58, R50 ;  /* 0x000000323a3c7228 */ /* 0x000fc60000000000 */
[----:B------:R-:W-:Y:S01]  /*2790*/  ISETP.GT.U32.AND P0, PT, R57, 0x7feffffe, PT ;  /* 0x7feffffe3900780c */ /* 0x000fe20003f04070 */
[----:B------:R-:W-:-:S04]  /*27a0*/  VIADD R57, R56, 0xffffffff ;  /* 0xffffffff38397836 */ /* 0x000fc80000000000 */
[----:B------:R-:W-:Y:S01]  /*27b0*/  DFMA R52, R60, -R12, R50 ;  /* 0x8000000c3c34722b */ /* 0x000fe20000000032 */
[----:B------:R-:W-:-:S07]  /*27c0*/  ISETP.GT.U32.OR P0, PT, R57, 0x7feffffe, P0 ;  /* 0x7feffffe3900780c */ /* 0x000fce0000704470 */
[----:B------:R-:W-:-:S06]  /*27d0*/  DFMA R52, R58, R52, R60 ;  /* 0x000000343a34722b */ /* 0x000fcc000000003c */
[----:B------:R-:W-:Y:S05]  /*27e0*/  @P0 BRA `(.L_x_139) ;  /* 0x00000000006c0947 */ /* 0x000fea0003800000 */
[----:B------:R-:W-:-:S04]  /*27f0*/  LOP3.LUT R8, R11, 0x7ff00000, RZ, 0xc0, !PT ;  /* 0x7ff000000b087812 */ /* 0x000fc800078ec0ff */
[CC--:B------:R-:W-:Y:S02]  /*2800*/  VIADDMNMX R9, R7.reuse, -R8.reuse, 0xb9600000, !PT ;  /* 0xb960000007097446 */ /* 0x0c0fe40007800908 */
[----:B------:R-:W-:Y:S02]  /*2810*/  ISETP.GE.U32.AND P0, PT, R7, R8, PT ;  /* 0x000000080700720c */ /* 0x000fe40003f06070 */
[----:B------:R-:W-:Y:S02]  /*2820*/  VIMNMX R9, PT, PT, R9, 0x46a00000, PT ;  /* 0x46a0000009097848 */ /* 0x000fe40003fe0100 */
[----:B------:R-:W-:-:S05]  /*2830*/  SEL R54, R54, 0x63400000, !P0 ;  /* 0x6340000036367807 */ /* 0x000fca0004000000 */
[----:B------:R-:W-:Y:S02]  /*2840*/  IMAD.IADD R9, R9, 0x1, -R54 ;  /* 0x0000000109097824 */ /* 0x000fe400078e0a36 */
[----:B------:R-:W-:Y:S02]  /*2850*/  IMAD.MOV.U32 R54, RZ, RZ, RZ ;  /* 0x000000ffff367224 */ /* 0x000fe400078e00ff */
        /* <DEDUP_REMOVED lines=10> */
[C---:B------:R-:W-:Y:S01]  /*2900*/  IADD3 R13, PT, PT, -R9.reuse, RZ, RZ ;  /* 0x000000ff090d7210 */ /* 0x040fe20007ffe1ff */
[----:B------:R-:W-:Y:S01]  /*2910*/  IMAD.MOV.U32 R12, RZ, RZ, RZ ;  /* 0x000000ffff0c7224 */ /* 0x000fe200078e00ff */
[----:B------:R-:W-:-:S05]  /*2920*/  IADD3 R9, PT, PT, -R9, -0x43300000, RZ ;  /* 0xbcd0000009097810 */ /* 0x000fca0007ffe1ff */
[----:B------:R-:W-:Y:S02]  /*2930*/  DFMA R12, R58, -R12, R52 ;  /* 0x8000000c3a0c722b */ /* 0x000fe40000000034 */
[----:B------:R-:W-:-:S08]  /*2940*/  DMUL.RP R52, R52, R54 ;  /* 0x0000003634347228 */ /* 0x000fd00000008000 */
[----:B------:R-:W-:Y:S02]  /*2950*/  FSETP.NEU.AND P0, PT, |R13|, R9, PT ;  /* 0x000000090d00720b */ /* 0x000fe40003f0d200 */
[----:B------:R-:W-:Y:S02]  /*2960*/  LOP3.LUT R7, R53, R10, RZ, 0x3c, !PT ;  /* 0x0000000a35077212 */ /* 0x000fe400078e3cff */
[----:B------:R-:W-:Y:S02]  /*2970*/  FSEL R58, R52, R58, !P0 ;  /* 0x0000003a343a7208 */ /* 0x000fe40004000000 */
[----:B------:R-:W-:Y:S01]  /*2980*/  FSEL R59, R7, R59, !P0 ;  /* 0x0000003b073b7208 */ /* 0x000fe20004000000 */
[----:B------:R-:W-:Y:S06]  /*2990*/  BRA `(.L_x_140) ;  /* 0x0000000000547947 */ /* 0x000fec0003800000 */
.L_x_139:
        /* <DEDUP_REMOVED lines=16> */
.L_x_142:
[----:B------:R-:W-:Y:S02]  /*2aa0*/  LOP3.LUT R59, R11, 0x80000, RZ, 0xfc, !PT ;  /* 0x000800000b3b7812 */ /* 0x000fe400078efcff */
[----:B------:R-:W-:Y:S01]  /*2ab0*/  MOV R58, R10 ;  /* 0x0000000a003a7202 */ /* 0x000fe20000000f00 */
[----:B------:R-:W-:Y:S06]  /*2ac0*/  BRA `(.L_x_140) ;  /* 0x0000000000087947 */ /* 0x000fec0003800000 */
.L_x_141:
[----:B------:R-:W-:Y:S01]  /*2ad0*/  LOP3.LUT R59, R9, 0x80000, RZ, 0xfc, !PT ;  /* 0x00080000093b7812 */ /* 0x000fe200078efcff */
[----:B------:R-:W-:-:S07]  /*2ae0*/  IMAD.MOV.U32 R58, RZ, RZ, R8 ;  /* 0x000000ffff3a7224 */ /* 0x000fce00078e0008 */
.L_x_140:
[----:B------:R-:W-:Y:S02]  /*2af0*/  IMAD.MOV.U32 R8, RZ, RZ, R0 ;  /* 0x000000ffff087224 */ /* 0x000fe400078e0000 */
[----:B------:R-:W-:Y:S02]  /*2b00*/  IMAD.MOV.U32 R9, RZ, RZ, 0x0 ;  /* 0x00000000ff097424 */ /* 0x000fe400078e00ff */
[----:B------:R-:W-:Y:S02]  /*2b10*/  IMAD.MOV.U32 R10, RZ, RZ, R58 ;  /* 0x000000ffff0a7224 */ /* 0x000fe400078e003a */
[----:B------:R-:W-:Y:S01]  /*2b20*/  IMAD.MOV.U32 R11, RZ, RZ, R59 ;  /* 0x000000ffff0b7224 */ /* 0x000fe200078e003b */
[----:B------:R-:W-:Y:S06]  /*2b30*/  RET.REL.NODEC R8 `(_Z39compute_fluxes_central_structure_serialPdPlS0_S_S_S_S_S_S_S_S_S_S_S_S_S_S_S_S0_S_S_) ;  /* 0xffffffd408307950 */ /* 0x000fec0003c3ffff */
        .weak           $__internal_8_$__cuda_sm20_dsqrt_rn_f64_mediumpath_v1
        .type           $__internal_8_$__cuda_sm20_dsqrt_rn_f64_mediumpath_v1,@function
        .size           $__internal_8_$__cuda_sm20_dsqrt_rn_f64_mediumpath_v1,(.L_x_210 - $__internal_8_$__cuda_sm20_dsqrt_rn_f64_mediumpath_v1)
$__internal_8_$__cuda_sm20_dsqrt_rn_f64_mediumpath_v1:
[----:B------:R-:W-:Y:S01]  /*2b40*/  ISETP.GE.U32.AND P0, PT, R50, -0x3400000, PT ;  /* 0xfcc000003200780c */ /* 0x000fe20003f06070 */
[----:B------:R-:W-:Y:S01]  /*2b50*/  IMAD.MOV.U32 R50, RZ, RZ, R0 ;  /* 0x000000ffff327224 */ /* 0x000fe200078e0000 */
[----:B------:R-:W-:-:S11]  /*2b60*/  MOV R9, R7 ;  /* 0x0000000700097202 */ /* 0x000fd60000000f00 */
        /* <DEDUP_REMOVED lines=9> */
.L_x_143:
[----:B------:R-:W-:-:S14]  /*2c00*/  DSETP.NE.AND P0, PT, R8, RZ, PT ;  /* 0x000000ff0800722a */ /* 0x000fdc0003f05000 */
[----:B------:R-:W-:Y:S05]  /*2c10*/  @!P0 BRA `(.L_x_145) ;  /* 0x0000000000588947 */ /* 0x000fea0003800000 */
[----:B------:R-:W-:-:S13]  /*2c20*/  ISETP.GE.AND P0, PT, R9, RZ, PT ;  /* 0x000000ff0900720c */ /* 0x000fda0003f06270 */
[----:B------:R-:W-:Y:S02]  /*2c30*/  @!P0 IMAD.MOV.U32 R50, RZ, RZ, 0x0 ;  /* 0x00000000ff328424 */ /* 0x000fe400078e00ff */
[----:B------:R-:W-:Y:S01]  /*2c40*/  @!P0 IMAD.MOV.U32 R51, RZ, RZ, -0x80000 ;  /* 0xfff80000ff338424 */ /* 0x000fe200078e00ff */
[----:B------:R-:W-:Y:S06]  /*2c50*/  @!P0 BRA `(.L_x_144) ;  /* 0x00000000004c8947 */ /* 0x000fec0003800000 */
[----:B------:R-:W-:-:S13]  /*2c60*/  ISETP.GT.AND P0, PT, R9, 0x7fefffff, PT ;  /* 0x7fefffff0900780c */ /* 0x000fda0003f04270 */
[----:B------:R-:W-:Y:S05]  /*2c70*/  @P0 BRA `(.L_x_145) ;  /* 0x0000000000400947 */ /* 0x000fea0003800000 */
[----:B------:R-:W-:Y:S01]  /*2c80*/  DMUL R8, R8, 8.11296384146066816958e+31 ;  /* 0x4690000008087828 */ /* 0x000fe20000000000 */
[----:B------:R-:W-:Y:S01]  /*2c90*/  IMAD.MOV.U32 R50, RZ, RZ, RZ ;  /* 0x000000ffff327224 */ /* 0x000fe200078e00ff */
[----:B------:R-:W-:Y:S01]  /*2ca0*/  MOV R52, 0x0 ;  /* 0x0000000000347802 */ /* 0x000fe20000000f00 */
[----:B------:R-:W-:-:S03]  /*2cb0*/  IMAD.MOV.U32 R53, RZ, RZ, 0x3fd80000 ;  /* 0x3fd80000ff357424 */ /* 0x000fc600078e00ff */
        /* <DEDUP_REMOVED lines=12> */
.L_x_145:
[----:B------:R-:W-:-:S11]  /*2d80*/  DADD R50, R8, R8 ;  /* 0x0000000008327229 */ /* 0x000fd60000000008 */
.L_x_144:
[----:B------:R-:W-:-:S04]  /*2d90*/  IMAD.MOV.U32 R57, RZ, RZ, 0x0 ;  /* 0x00000000ff397424 */ /* 0x000fc800078e00ff */
[----:B------:R-:W-:Y:S05]  /*2da0*/  RET.REL.NODEC R56 `(_Z39compute_fluxes_central_structure_serialPdPlS0_S_S_S_S_S_S_S_S_S_S_S_S_S_S_S_S0_S_S_) ;  /* 0xffffffd038947950 */ /* 0x000fea0003c3ffff */
.L_x_146:
        /* <DEDUP_REMOVED lines=13> */
.L_x_210:


//--------------------- .text._Z37compute_fluxes_central_structure_CUDAlddddiPdPlS0_S_S_S_S_S0_S_S_S_S_S_S_S_S_S_S_S_ --------------------------
	.section	.text._Z37compute_fluxes_central_structure_CUDAlddddiPdPlS0_S_S_S_S_S0_S_S_S_S_S_S_S_S_S_S_S_,"ax",@progbits
	.align	128
        .global         _Z37compute_fluxes_central_structure_CUDAlddddiPdPlS0_S_S_S_S_S0_S_S_S_S_S_S_S_S_S_S_S_
        .type           _Z37compute_fluxes_central_structure_CUDAlddddiPdPlS0_S_S_S_S_S0_S_S_S_S_S_S_S_S_S_S_S_,@function
        .size           _Z37compute_fluxes_central_structure_CUDAlddddiPdPlS0_S_S_S_S_S0_S_S_S_S_S_S_S_S_S_S_S_,(.L_x_213 - _Z37compute_fluxes_central_structure_CUDAlddddiPdPlS0_S_S_S_S_S0_S_S_S_S_S_S_S_S_S_S_S_)
        .other          _Z37compute_fluxes_central_structure_CUDAlddddiPdPlS0_S_S_S_S_S0_S_S_S_S_S_S_S_S_S_S_S_,@"STO_CUDA_ENTRY STV_DEFAULT"
_Z37compute_fluxes_central_structure_CUDAlddddiPdPlS0_S_S_S_S_S0_S_S_S_S_S_S_S_S_S_S_S_:
.text._Z37compute_fluxes_central_structure_CUDAlddddiPdPlS0_S_S_S_S_S0_S_S_S_S_S_S_S_S_S_S_S_:
[----:B------:R-:W-:Y:S01]  /*0000*/  LDC R1, c[0x0][0x37c] ;  /* 0x0000df00ff017b82 */ /* 0x000fe20000000800 */
[----:B------:R-:W0:Y:S07]  /*0010*/  S2R R2, SR_TID.Y ;  /* 0x0000000000027919 */ /* 0x000e2e0000002200 */
[----:B------:R-:W-:Y:S01]  /*0020*/  S2UR UR4, SR_CTAID.X ;  /* 0x00000000000479c3 */ /* 0x000fe20000002500 */
[----:B------:R-:W1:Y:S01]  /*0030*/  LDCU UR7, c[0x0][0x360] ;  /* 0x00006c00ff0777ac */ /* 0x000e620008000800 */
[----:B------:R-:W1:Y:S01]  /*0040*/  S2R R3, SR_TID.X ;  /* 0x0000000000037919 */ /* 0x000e620000002100 */
[----:B------:R-:W2:Y:S05]  /*0050*/  LDCU UR6, c[0x0][0x370] ;  /* 0x00006e00ff0677ac */ /* 0x000eaa0008000800 */
[----:B------:R-:W2:Y:S01]  /*0060*/  S2UR UR5, SR_CTAID.Y ;  /* 0x00000000000579c3 */ /* 0x000ea20000002600 */
[----:B------:R-:W3:Y:S07]  /*0070*/  LDCU.64 UR8, c[0x0][0x380] ;  /* 0x00007000ff0877ac */ /* 0x000eee0008000a00 */
[----:B------:R-:W0:Y:S01]  /*0080*/  LDC R5, c[0x0][0x364] ;  /* 0x0000d900ff057b82 */ /* 0x000e220000000800 */
[----:B--2---:R-:W-:-:S06]  /*0090*/  UIMAD UR4, UR5, UR6, UR4 ;  /* 0x00000006050472a4 */ /* 0x004fcc000f8e0204 */
[----:B0-----:R-:W-:-:S04]  /*00a0*/  IMAD R2, R5, UR4, R2 ;  /* 0x0000000405027c24 */ /* 0x001fc8000f8e0202 */
[----:B-1----:R-:W-:-:S05]  /*00b0*/  IMAD R2, R2, UR7, R3 ;  /* 0x0000000702027c24 */ /* 0x002fca000f8e0203 */
[----:B---3--:R-:W-:-:S04]  /*00c0*/  ISETP.GE.U32.AND P0, PT, R2, UR8, PT ;  /* 0x0000000802007c0c */ /* 0x008fc8000bf06070 */
[----:B------:R-:W-:-:S13]  /*00d0*/  ISETP.GE.AND.EX P0, PT, RZ, UR9, PT, P0 ;  /* 0x00000009ff007c0c */ /* 0x000fda000bf06300 */
[----:B------:R-:W-:Y:S05]  /*00e0*/  @P0 EXIT ;  /* 0x000000000000094d */ /* 0x000fea0003800000 */
[----:B------:R-:W0:Y:S01]  /*00f0*/  LDCU.128 UR8, c[0x0][0x430] ;  /* 0x00008600ff0877ac */ /* 0x000e220008000c00 */
[----:B------:R-:W1:Y:S01]  /*0100*/  LDC.64 R18, c[0x0][0x388] ;  /* 0x0000e200ff127b82 */ /* 0x000e620000000a00 */
[C---:B------:R-:W-:Y:S01]  /*0110*/  IMAD.SHL.U32 R16, R2.reuse, 0x8, RZ ;  /* 0x0000000802107824 */ /* 0x040fe200078e00ff */
[----:B------:R-:W-:Y:S01]  /*0120*/  SHF.R.U32.HI R0, RZ, 0x1d, R2 ;  /* 0x0000001dff007819 */ /* 0x000fe20000011602 */
[----:B------:R-:W2:Y:S01]  /*0130*/  LDCU.64 UR4, c[0x0][0x428] ;  /* 0x00008500ff0477ac */ /* 0x000ea20008000a00 */
[C---:B------:R-:W-:Y:S02]  /*0140*/  IMAD R3, R2.reuse, 0x3, RZ ;  /* 0x0000000302037824 */ /* 0x040fe400078e02ff */
[----:B------:R-:W-:Y:S01]  /*0150*/  IMAD R4, R2, 0x6, RZ ;  /* 0x0000000602047824 */ /* 0x000fe200078e02ff */
[----:B------:R-:W3:Y:S01]  /*0160*/  LDCU.64 UR12, c[0x0][0x3e8] ;  /* 0x00007d00ff0c77ac */ /* 0x000ee20008000a00 */
[----:B------:R-:W4:Y:S01]  /*0170*/  LDCU.64 UR14, c[0x0][0x3b0] ;  /* 0x00007600ff0e77ac */ /* 0x000f220008000a00 */
[----:B------:R-:W1:Y:S01]  /*0180*/  LDCU.64 UR6, c[0x0][0x358] ;  /* 0x00006b00ff0677ac */ /* 0x000e620008000a00 */
[----:B0-----:R-:W-:-:S02]  /*0190*/  IADD3 R8, P1, PT, R16, UR8, RZ ;  /* 0x0000000810087c10 */ /* 0x001fc4000ff3e0ff */
[----:B------:R-:W-:Y:S01]  /*01a0*/  IADD3 R10, P2, PT, R16, UR10, RZ ;  /* 0x0000000a100a7c10 */ /* 0x000fe2000ff5e0ff */
[----:B------:R-:W0:Y:S01]  /*01b0*/  LDCU.64 UR24, c[0x0][0x390] ;  /* 0x00007200ff1877ac */ /* 0x000e220008000a00 */
[----:B------:R-:W-:Y:S02]  /*01c0*/  IADD3.X R9, PT, PT, R0, UR9, RZ, P1, !PT ;  /* 0x0000000900097c10 */ /* 0x000fe40008ffe4ff */
[----:B--2---:R-:W-:Y:S01]  /*01d0*/  IADD3 R12, P0, PT, R16, UR4, RZ ;  /* 0x00000004100c7c10 */ /* 0x004fe2000ff1e0ff */
[----:B-1----:R-:W-:Y:S01]  /*01e0*/  DMUL R18, R18, 0.5 ;  /* 0x3fe0000012127828 */ /* 0x002fe20000000000 */
[----:B------:R-:W-:Y:S01]  /*01f0*/  IADD3.X R11, PT, PT, R0, UR11, RZ, P2, !PT ;  /* 0x0000000b000b7c10 */ /* 0x000fe200097fe4ff */
[----:B------:R-:W1:Y:S01]  /*0200*/  LDCU.64 UR34, c[0x0][0x388] ;  /* 0x00007100ff2277ac */ /* 0x000e620008000a00 */
[C---:B---3--:R-:W-:Y:S02]  /*0210*/  IADD3 R14, P1, PT, R16.reuse, UR12, RZ ;  /* 0x0000000c100e7c10 */ /* 0x048fe4000ff3e0ff */
[----:B----4-:R-:W-:Y:S01]  /*0220*/  IADD3 R16, P2, PT, R16, UR14, RZ ;  /* 0x0000000e10107c10 */ /* 0x010fe2000ff5e0ff */
[----:B------:R-:W2:Y:S01]  /*0230*/  LDCU.64 UR28, c[0x0][0x3a0] ;  /* 0x00007400ff1c77ac */ /* 0x000ea20008000a00 */
[----:B------:R-:W-:-:S02]  /*0240*/  IADD3.X R13, PT, PT, R0, UR5, RZ, P0, !PT ;  /* 0x00000005000d7c10 */ /* 0x000fc400087fe4ff */
[C---:B------:R-:W-:Y:S01]  /*0250*/  IADD3.X R15, PT, PT, R0.reuse, UR13, RZ, P1, !PT ;  /* 0x0000000d000f7c10 */ /* 0x040fe20008ffe4ff */
[----:B------:R-:W3:Y:S01]  /*0260*/  LDCU.64 UR30, c[0x0][0x398] ;  /* 0x00007300ff1e77ac */ /* 0x000ee20008000a00 */
[----:B------:R-:W-:Y:S01]  /*0270*/  IADD3.X R17, PT, PT, R0, UR15, RZ, P2, !PT ;  /* 0x0000000f00117c10 */ /* 0x000fe200097fe4ff */
[----:B------:R-:W4:Y:S01]  /*0280*/  LDCU UR26, c[0x0][0x3a8] ;  /* 0x00007500ff1a77ac */ /* 0x000f220008000800 */
[----:B------:R-:W0:Y:S01]  /*0290*/  LDCU.64 UR32, c[0x0][0x3d8] ;  /* 0x00007b00ff2077ac */ /* 0x000e220008000a00 */
[----:B------:R-:W0:Y:S01]  /*02a0*/  LDCU.128 UR16, c[0x0][0x3f0] ;  /* 0x00007e00ff1077ac */ /* 0x000e220008000c00 */
[----:B------:R-:W0:Y:S01]  /*02b0*/  LDCU.128 UR20, c[0x0][0x400] ;  /* 0x00008000ff1477ac */ /* 0x000e220008000c00 */
[----:B------:R-:W-:-:S05]  /*02c0*/  UMOV UR4, URZ ;  /* 0x000000ff00047c82 */ /* 0x000fca0008000000 */
.L_x_185:
[----:B-1----:R-:W1:Y:S08]  /*02d0*/  LDC.64 R20, c[0x0][0x3b8] ;  /* 0x0000ee00ff147b82 */ /* 0x002e700000000a00 */
[----:B------:R-:W2:Y:S08]  /*02e0*/  LDC.64 R24, c[0x0][0x410] ;  /* 0x00010400ff187b82 */ /* 0x000eb00000000a00 */
[----:B------:R-:W3:Y:S01]  /*02f0*/  LDC.64 R6, c[0x0][0x408] ;  /* 0x00010200ff067b82 */ /* 0x000ee20000000a00 */
[----:B-1----:R-:W-:-:S07]  /*0300*/  IMAD.WIDE R20, R3, 0x8, R20 ;  /* 0x0000000803147825 */ /* 0x002fce00078e0214 */
[----:B------:R-:W1:Y:S01]  /*0310*/  LDC.64 R28, c[0x0][0x418] ;  /* 0x00010600ff1c7b82 */ /* 0x000e620000000a00 */
[----:B------:R-:W4:Y:S07]  /*0320*/  LDG.E.64 R20, desc[UR6][R20.64] ;  /* 0x0000000614147981 */ /* 0x000f2e000c1e1b00 */
[----:B0-----:R-:W0:Y:S01]  /*0330*/  LDC.64 R34, c[0x0][0x400] ;  /* 0x00010000ff227b82 */ /* 0x001e220000000a00 */
[----:B---3--:R-:W-:-:S07]  /*0340*/  IMAD.WIDE R6, R3, 0x8, R6 ;  /* 0x0000000803067825 */ /* 0x008fce00078e0206 */
[----:B------:R-:W3:Y:S01]  /*0350*/  LDC.64 R32, c[0x0][0x3f8] ;  /* 0x0000fe00ff207b82 */ /* 0x000ee20000000a00 */
[----:B------:R-:W2:Y:S07]  /*0360*/  LDG.E.64 R6, desc[UR6][R6.64] ;  /* 0x0000000606067981 */ /* 0x000eae000c1e1b00 */
[----:B------:R-:W1:Y:S01]  /*0370*/  LDC.64 R22, c[0x0][0x3f0] ;  /* 0x0000fc00ff167b82 */ /* 0x000e620000000a00 */
[----:B0-----:R-:W-:-:S06]  /*0380*/  IMAD.WIDE R34, R3, 0x8, R34 ;  /* 0x0000000803227825 */ /* 0x001fcc00078e0222 */
[----:B------:R-:W5:Y:S01]  /*0390*/  LDG.E.64 R34, desc[UR6][R34.64] ;  /* 0x0000000622227981 */ /* 0x000f62000c1e1b00 */
[----:B---3--:R-:W-:-:S06]  /*03a0*/  IMAD.WIDE R32, R3, 0x8, R32 ;  /* 0x0000000803207825 */ /* 0x008fcc00078e0220 */
[----:B------:R-:W5:Y:S01]  /*03b0*/  LDG.E.64 R32, desc[UR6][R32.64] ;  /* 0x0000000620207981 */ /* 0x000f62000c1e1b00 */
[----:B-1----:R-:W-:-:S06]  /*03c0*/  IMAD.WIDE R22, R3, 0x8, R22 ;  /* 0x0000000803167825 */ /* 0x002fcc00078e0216 */
[----:B------:R-:W5:Y:S01]  /*03d0*/  LDG.E.64 R22, desc[UR6][R22.64] ;  /* 0x0000000616167981 */ /* 0x000f62000c1e1b00 */
[----:B----4-:R-:W-:-:S13]  /*03e0*/  ISETP.GT.AND P0, PT, R20, -0x1, PT ;  /* 0xffffffff1400780c */ /* 0x010fda0003f04270 */
[----:B------:R-:W0:Y:S01]  /*03f0*/  @!P0 LDC.64 R30, c[0x0][0x420] ;  /* 0x00010800ff1e8b82 */ /* 0x000e220000000a00 */
[C---:B------:R-:W-:Y:S01]  /*0400*/  @!P0 IMAD.SHL.U32 R5, R20.reuse, 0x8, RZ ;  /* 0x0000000814058824 */ /* 0x040fe200078e00ff */
[----:B------:R-:W-:-:S04]  /*0410*/  @!P0 SHF.L.U64.HI R0, R20, 0x3, R21 ;  /* 0x0000000314008819 */ /* 0x000fc80000010215 */
[----:B------:R-:W-:Y:S02]  /*0420*/  @!P0 LOP3.LUT R5, R5, 0xfffffff8, RZ, 0xc, !PT ;  /* 0xfffffff805058812 */ /* 0x000fe400078e0cff */
[----:B------:R-:W-:Y:S02]  /*0430*/  @!P0 LOP3.LUT R0, R0, 0x3, RZ, 0xc, !PT ;  /* 0x0000000300008812 */ /* 0x000fe400078e0cff */
[C---:B--2---:R-:W-:Y:S02]  /*0440*/  @!P0 IADD3 R24, P1, PT, R5.reuse, R24, RZ ;  /* 0x0000001805188210 */ /* 0x044fe40007f3e0ff */
[----:B------:R-:W-:-:S03]  /*0450*/  @!P0 IADD3 R28, P2, PT, R5, R28, RZ ;  /* 0x0000001c051c8210 */ /* 0x000fc60007f5e0ff */
[C---:B------:R-:W-:Y:S02]  /*0460*/  @!P0 IMAD.X R25, R0.reuse, 0x1, R25, P1 ;  /* 0x0000000100198824 */ /* 0x040fe400008e0619 */
[----:B------:R-:W-:-:S04]  /*0470*/  @!P0 IMAD.X R29, R0, 0x1, R29, P2 ;  /* 0x00000001001d8824 */ /* 0x000fc800010e061d */
[----:B------:R-:W5:Y:S01]  /*0480*/  @!P0 LDG.E.64 R24, desc[UR6][R24.64] ;  /* 0x0000000618188981 */ /* 0x000f62000c1e1b00 */
[----:B0-----:R-:W-:-:S03]  /*0490*/  @!P0 IADD3 R30, P3, PT, R5, R30, RZ ;  /* 0x0000001e051e8210 */ /* 0x001fc60007f7e0ff */
[----:B------:R0:W5:Y:S02]  /*04a0*/  @!P0 LDG.E.64 R36, desc[UR6][R28.64] ;  /* 0x000000061c248981 */ /* 0x000164000c1e1b00 */
[----:B------:R-:W-:-:S05]  /*04b0*/  @!P0 IMAD.X R31, R0, 0x1, R31, P3 ;  /* 0x00000001001f8824 */ /* 0x000fca00018e061f */
[----:B------:R0:W5:Y:S01]  /*04c0*/  @!P0 LDG.E.64 R38, desc[UR6][R30.64] ;  /* 0x000000061e268981 */ /* 0x000162000c1e1b00 */
[----:B------:R-:W-:Y:S01]  /*04d0*/  BSSY.RECONVERGENT B0, `(.L_x_147) ;  /* 0x0000017000007945 */ /* 0x000fe20003800200 */
[----:B------:R-:W-:Y:S02]  /*04e0*/  @!P0 IMAD.MOV.U32 R40, RZ, RZ, R6 ;  /* 0x000000ffff288224 */ /* 0x000fe400078e0006 */
[----:B------:R-:W-:Y:S01]  /*04f0*/  @!P0 IMAD.MOV.U32 R41, RZ, RZ, R7 ;  /* 0x000000ffff298224 */ /* 0x000fe200078e0007 */
[----:B------:R-:W-:Y:S06]  /*0500*/  @!P0 BRA `(.L_x_148) ;  /* 0x00000000004c8947 */ /* 0x000fec0003800000 */
[----:B-----5:R-:W1:Y:S02]  /*0510*/  LDC.64 R24, c[0x0][0x3c0] ;  /* 0x0000f000ff187b82 */ /* 0x020e640000000a00 */
[----:B-1----:R-:W-:-:S06]  /*0520*/  IMAD.WIDE R24, R3, 0x8, R24 ;  /* 0x0000000803187825 */ /* 0x002fcc00078e0218 */
[----:B------:R-:W2:Y:S02]  /*0530*/  LDG.E R25, desc[UR6][R24.64] ;  /* 0x0000000618197981 */ /* 0x000ea4000c1e1900 */
[----:B--2---:R-:W-:-:S05]  /*0540*/  IMAD R5, R20, 0x3, R25 ;  /* 0x0000000314057824 */ /* 0x004fca00078e0219 */
[C---:B------:R-:W-:Y:S02]  /*0550*/  SHF.L.U32 R40, R5.reuse, 0x3, RZ ;  /* 0x0000000305287819 */ /* 0x040fe400000006ff */
[----:B------:R-:W-:Y:S02]  /*0560*/  SHF.R.S32.HI R0, RZ, 0x1f, R5 ;  /* 0x0000001fff007819 */ /* 0x000fe40000011405 */
[C---:B0-----:R-:W-:Y:S02]  /*0570*/  IADD3 R28, P0, PT, R40.reuse, UR16, RZ ;  /* 0x00000010281c7c10 */ /* 0x041fe4000ff1e0ff */
        /* <DEDUP_REMOVED lines=9> */
[----:B------:R1:W5:Y:S04]  /*0610*/  LDG.E.64 R24, desc[UR6][R28.64] ;  /* 0x000000061c187981 */ /* 0x000368000c1e1b00 */
[----:B------:R-:W5:Y:S04]  /*0620*/  LDG.E.64 R38, desc[UR6][R38.64] ;  /* 0x0000000626267981 */ /* 0x000f68000c1e1b00 */
[----:B------:R-:W5:Y:S02]  /*0630*/  LDG.E.64 R40, desc[UR6][R40.64] ;  /* 0x0000000628287981 */ /* 0x000f64000c1e1b00 */
.L_x_148:
[----:B------:R-:W-:Y:S05]  /*0640*/  BSYNC.RECONVERGENT B0 ;  /* 0x0000000000007941 */ /* 0x000fea0003800200 */
.L_x_147:
[----:B0----5:R-:W-:Y:S01]  /*0650*/  DADD R30, -R40, R24 ;  /* 0x00000000281e7229 */ /* 0x021fe20000000118 */
[----:B------:R-:W-:Y:S01]  /*0660*/  ISETP.NE.AND P1, PT, RZ, UR26, PT ;  /* 0x0000001aff007c0c */ /* 0x000fe2000bf25270 */
[----:B-1----:R-:W-:Y:S01]  /*0670*/  DADD R28, R22, -R6 ;  /* 0x00000000161c7229 */ /* 0x002fe20000000806 */
[----:B------:R-:W-:Y:S01]  /*0680*/  UIADD3 UR4, UPT, UPT, UR4, 0x1, URZ ;  /* 0x0000000104047890 */ /* 0x000fe2000fffe0ff */
[----:B------:R-:W-:Y:S01]  /*0690*/  BSSY.RECONVERGENT B1, `(.L_x_149) ;  /* 0x00001ce000017945 */ /* 0x000fe20003800200 */
[----:B------:R-:W-:Y:S02]  /*06a0*/  IMAD.MOV.U32 R42, RZ, RZ, R26 ;  /* 0x000000ffff2a7224 */ /* 0x000fe400078e001a */
[----:B------:R-:W-:Y:S01]  /*06b0*/  UISETP.NE.AND UP0, UPT, UR4, 0x3, UPT ;  /* 0x000000030400788c */ /* 0x000fe2000bf05270 */
[----:B------:R-:W-:Y:S01]  /*06c0*/  DSETP.GEU.AND P0, PT, |R30|, UR24, PT ;  /* 0x000000181e007e2a */ /* 0x000fe2000bf0e200 */
[----:B------:R-:W-:Y:S01]  /*06d0*/  IMAD.MOV.U32 R43, RZ, RZ, R27 ;  /* 0x000000ffff2b7224 */ /* 0x000fe200078e001b */
[----:B------:R-:W-:-:S04]  /*06e0*/  CS2R R26, SRZ ;  /* 0x00000000001a7805 */ /* 0x000fc8000001ff00 */
[----:B------:R-:W-:-:S14]  /*06f0*/  DSETP.LT.AND P0, PT, |R28|, UR24, !P0 ;  /* 0x000000181c007e2a */ /* 0x000fdc000c701200 */
        /* <DEDUP_REMOVED lines=10> */
[-C--:B--2---:R-:W-:Y:S02]  /*07a0*/  DMUL R54, R34, R28.reuse ;  /* 0x0000001c22367228 */ /* 0x084fe40000000000 */
[----:B------:R-:W-:Y:S02]  /*07b0*/  DMUL R56, R32, R28 ;  /* 0x0000001c20387228 */ /* 0x000fe40000000000 */
[C---:B------:R-:W-:Y:S02]  /*07c0*/  DMUL R50, R28.reuse, R38 ;  /* 0x000000261c327228 */ /* 0x040fe40000000000 */
[----:B------:R-:W-:Y:S02]  /*07d0*/  DMUL R26, R28, R36 ;  /* 0x000000241c1a7228 */ /* 0x000fe40000000000 */
[-C--:B---3--:R-:W-:Y:S02]  /*07e0*/  DFMA R32, R32, R30.reuse, R54 ;  /* 0x0000001e2020722b */ /* 0x088fe40000000036 */
[----:B------:R-:W-:-:S02]  /*07f0*/  DFMA R34, R34, R30, -R56 ;  /* 0x0000001e2222722b */ /* 0x000fc40000000838 */
[C---:B------:R-:W-:Y:S02]  /*0800*/  DFMA R36, R30.reuse, R36, R50 ;  /* 0x000000241e24722b */ /* 0x040fe40000000032 */
[----:B------:R-:W-:Y:S01]  /*0810*/  DFMA R38, R30, R38, -R26 ;  /* 0x000000261e26722b */ /* 0x000fe2000000081a */
[----:B------:R-:W-:Y:S02]  /*0820*/  IMAD.MOV.U32 R26, RZ, RZ, R42 ;  /* 0x000000ffff1a7224 */ /* 0x000fe400078e002a */
[----:B------:R-:W-:Y:S01]  /*0830*/  IMAD.MOV.U32 R27, RZ, RZ, R43 ;  /* 0x000000ffff1b7224 */ /* 0x000fe200078e002b */
[----:B------:R-:W-:Y:S07]  /*0840*/  @P0 BRA `(.L_x_152) ;  /* 0x0000001400400947 */ /* 0x000fee0003800000 */
[----:B------:R-:W-:Y:S01]  /*0850*/  DADD R44, R6, R40 ;  /* 0x00000000062c7229 */ /* 0x000fe20000000028 */
[----:B------:R-:W-:Y:S07]  /*0860*/  BSSY.RECONVERGENT B3, `(.L_x_153) ;  /* 0x000005d000037945 */ /* 0x000fee0003800200 */
[----:B------:R-:W-:-:S08]  /*0870*/  DFMA R26, R44, -0.5, R22 ;  /* 0xbfe000002c1a782b */ /* 0x000fd00000000016 */
        /* <DEDUP_REMOVED lines=26> */
[----:B------:R-:W-:Y:S01]  /*0a20*/  IMAD.MOV.U32 R6, RZ, RZ, R27 ;  /* 0x000000ffff067224 */ /* 0x000fe200078e001b */
[----:B0-----:R-:W-:Y:S01]  /*0a30*/  MOV R7, UR8 ;  /* 0x0000000800077c02 */ /* 0x001fe20008000f00 */
[----:B------:R-:W-:-:S07]  /*0a40*/  IMAD.U32 R54, RZ, RZ, UR9 ;  /* 0x00000009ff367e24 */ /* 0x000fce000f8e00ff */
[----:B------:R-:W-:Y:S05]  /*0a50*/  CALL.REL.NOINC `($__internal_10_$__cuda_sm20_div_rn_f64_full) ;  /* 0x0000001c007c7944 */ /* 0x000fea0003c00000 */
[----:B------:R-:W-:Y:S02]  /*0a60*/  IMAD.MOV.U32 R7, RZ, RZ, R6 ;  /* 0x000000ffff077224 */ /* 0x000fe400078e0006 */
[----:B------:R-:W-:-:S07]  /*0a70*/  IMAD.MOV.U32 R6, RZ, RZ, R5 ;  /* 0x000000ffff067224 */ /* 0x000fce00078e0005 */
.L_x_158:
[----:B------:R-:W-:Y:S05]  /*0a80*/  BSYNC.RECONVERGENT B5 ;  /* 0x0000000000057941 */ /* 0x000fea0003800200 */
.L_x_157:
[----:B------:R-:W-:Y:S01]  /*0a90*/  DADD R6, R26, R6 ;  /* 0x000000001a067229 */ /* 0x000fe20000000006 */
[----:B------:R-:W-:Y:S01]  /*0aa0*/  IMAD.MOV.U32 R40, RZ, RZ, 0x1 ;  /* 0x00000001ff287424 */ /* 0x000fe200078e00ff */
[----:B------:R-:W-:Y:S01]  /*0ab0*/  FSETP.GEU.AND P1, PT, |R33|, 6.5827683646048100446e-37, PT ;  /* 0x036000002100780b */ /* 0x000fe20003f2e200 */
        /* <DEDUP_REMOVED lines=18> */
[----:B------:R-:W-:Y:S05]  /*0be0*/  CALL.REL.NOINC `($__internal_10_$__cuda_sm20_div_rn_f64_full) ;  /* 0x0000001c00187944 */ /* 0x000fea0003c00000 */
[----:B------:R-:W-:Y:S02]  /*0bf0*/  IMAD.MOV.U32 R42, RZ, RZ, R5 ;  /* 0x000000ffff2a7224 */ /* 0x000fe400078e0005 */
[----:B------:R-:W-:-:S07]  /*0c00*/  IMAD.MOV.U32 R43, RZ, RZ, R6 ;  /* 0x000000ffff2b7224 */ /* 0x000fce00078e0006 */
.L_x_160:
[----:B------:R-:W-:Y:S05]  /*0c10*/  BSYNC.RECONVERGENT B5 ;  /* 0x0000000000057941 */ /* 0x000fea0003800200 */
.L_x_159:
[----:B------:R-:W-:Y:S02]  /*0c20*/  IMAD.MOV.U32 R40, RZ, RZ, R26 ;  /* 0x000000ffff287224 */ /* 0x000fe400078e001a */
[----:B------:R-:W-:-:S07]  /*0c30*/  IMAD.MOV.U32 R41, RZ, RZ, R27 ;  /* 0x000000ffff297224 */ /* 0x000fce00078e001b */
.L_x_156:
[----:B------:R-:W-:Y:S05]  /*0c40*/  BSYNC.RECONVERGENT B4 ;  /* 0x0000000000047941 */ /* 0x000fea0003800200 */
.L_x_155:
[----:B------:R-:W-:Y:S01]  /*0c50*/  DMUL R26, R40, R42 ;  /* 0x0000002a281a7228 */ /* 0x000fe20000000000 */
[----:B------:R-:W-:Y:S10]  /*0c60*/  BRA `(.L_x_161) ;  /* 0x0000000000707947 */ /* 0x000ff40003800000 */
.L_x_154:
[----:B------:R-:W0:Y:S01]  /*0c70*/  MUFU.RCP64H R7, R27 ;  /* 0x0000001b00077308 */ /* 0x000e220000001800 */
[----:B------:R-:W-:Y:S01]  /*0c80*/  MOV R6, 0x1 ;  /* 0x0000000100067802 */ /* 0x000fe20000000f00 */
[----:B------:R-:W-:Y:S01]  /*0c90*/  BSSY.RECONVERGENT B4, `(.L_x_162) ;  /* 0x0000015000047945 */ /* 0x000fe20003800200 */
[----:B------:R-:W-:-:S04]  /*0ca0*/  FSETP.GEU.AND P1, PT, |R33|, 6.5827683646048100446e-37, PT ;  /* 0x036000002100780b */ /* 0x000fc80003f2e200 */
        /* <DEDUP_REMOVED lines=16> */
[----:B------:R-:W-:Y:S05]  /*0db0*/  CALL.REL.NOINC `($__internal_10_$__cuda_sm20_div_rn_f64_full) ;  /* 0x0000001800a47944 */ /* 0x000fea0003c00000 */
[----:B------:R-:W-:Y:S02]  /*0dc0*/  IMAD.MOV.U32 R42, RZ, RZ, R5 ;  /* 0x000000ffff2a7224 */ /* 0x000fe400078e0005 */
[----:B------:R-:W-:-:S07]  /*0dd0*/  IMAD.MOV.U32 R43, RZ, RZ, R6 ;  /* 0x000000ffff2b7224 */ /* 0x000fce00078e0006 */
.L_x_163:
[----:B------:R-:W-:Y:S05]  /*0de0*/  BSYNC.RECONVERGENT B4 ;  /* 0x0000000000047941 */ /* 0x000fea0003800200 */
.L_x_162:
[----:B------:R-:W-:Y:S01]  /*0df0*/  MOV R40, R26 ;  /* 0x0000001a00287202 */ /* 0x000fe20000000f00 */
[----:B------:R-:W-:Y:S02]  /*0e00*/  IMAD.MOV.U32 R41, RZ, RZ, R27 ;  /* 0x000000ffff297224 */ /* 0x000fe400078e001b */
[----:B------:R-:W-:Y:S02]  /*0e10*/  IMAD.MOV.U32 R26, RZ, RZ, R32 ;  /* 0x000000ffff1a7224 */ /* 0x000fe400078e0020 */
[----:B------:R-:W-:-:S07]  /*0e20*/  IMAD.MOV.U32 R27, RZ, RZ, R33 ;  /* 0x000000ffff1b7224 */ /* 0x000fce00078e0021 */
.L_x_161:
[----:B------:R-:W-:Y:S05]  /*0e30*/  BSYNC.RECONVERGENT B3 ;  /* 0x0000000000037941 */ /* 0x000fea0003800200 */
.L_x_153:
        /* <DEDUP_REMOVED lines=29> */
[----:B0-----:R-:W-:Y:S01]  /*1010*/  IMAD.U32 R7, RZ, RZ, UR8 ;  /* 0x00000008ff077e24 */ /* 0x001fe2000f8e00ff */
[----:B------:R-:W-:-:S07]  /*1020*/  MOV R54, UR9 ;  /* 0x0000000900367c02 */ /* 0x000fce0008000f00 */
[----:B------:R-:W-:Y:S05]  /*1030*/  CALL.REL.NOINC `($__internal_10_$__cuda_sm20_div_rn_f64_full) ;  /* 0x0000001800047944 */ /* 0x000fea0003c00000 */
[----:B------:R-:W-:Y:S02]  /*1040*/  IMAD.MOV.U32 R7, RZ, RZ, R6 ;  /* 0x000000ffff077224 */ /* 0x000fe400078e0006 */
[----:B------:R-:W-:-:S07]  /*1050*/  IMAD.MOV.U32 R6, RZ, RZ, R5 ;  /* 0x000000ffff067224 */ /* 0x000fce00078e0005 */
.L_x_169:
[----:B------:R-:W-:Y:S05]  /*1060*/  BSYNC.RECONVERGENT B5 ;  /* 0x0000000000057941 */ /* 0x000fea0003800200 */
.L_x_168:
        /* <DEDUP_REMOVED lines=24> */
.L_x_171:
[----:B------:R-:W-:Y:S05]  /*11f0*/  BSYNC.RECONVERGENT B5 ;  /* 0x0000000000057941 */ /* 0x000fea0003800200 */
.L_x_170:
[----:B------:R-:W-:Y:S02]  /*1200*/  IMAD.MOV.U32 R50, RZ, RZ, R44 ;  /* 0x000000ffff327224 */ /* 0x000fe400078e002c */
[----:B------:R-:W-:-:S07]  /*1210*/  IMAD.MOV.U32 R51, RZ, RZ, R45 ;  /* 0x000000ffff337224 */ /* 0x000fce00078e002d */
.L_x_167:
[----:B------:R-:W-:Y:S05]  /*1220*/  BSYNC.RECONVERGENT B4 ;  /* 0x0000000000047941 */ /* 0x000fea0003800200 */
.L_x_166:
[----:B------:R-:W-:Y:S01]  /*1230*/  DMUL R46, R50, R6 ;  /* 0x00000006322e7228 */ /* 0x000fe20000000000 */
[----:B------:R-:W-:Y:S10]  /*1240*/  BRA `(.L_x_172) ;  /* 0x0000000000707947 */ /* 0x000ff40003800000 */
.L_x_165:
        /* <DEDUP_REMOVED lines=20> */
[----:B------:R-:W-:Y:S05]  /*1390*/  CALL.REL.NOINC `($__internal_10_$__cuda_sm20_div_rn_f64_full) ;  /* 0x00000014002c7944 */ /* 0x000fea0003c00000 */
[----:B------:R-:W-:Y:S02]  /*13a0*/  IMAD.MOV.U32 R7, RZ, RZ, R6 ;  /* 0x000000ffff077224 */ /* 0x000fe400078e0006 */
[----:B------:R-:W-:-:S07]  /*13b0*/  IMAD.MOV.U32 R6, RZ, RZ, R5 ;  /* 0x000000ffff067224 */ /* 0x000fce00078e0005 */
.L_x_174:
[----:B------:R-:W-:Y:S05]  /*13c0*/  BSYNC.RECONVERGENT B4 ;  /* 0x0000000000047941 */ /* 0x000fea0003800200 */
.L_x_173:
[----:B------:R-:W-:Y:S01]  /*13d0*/  IMAD.MOV.U32 R50, RZ, RZ, R44 ;  /* 0x000000ffff327224 */ /* 0x000fe200078e002c */
[----:B------:R-:W-:Y:S01]  /*13e0*/  MOV R51, R45 ;  /* 0x0000002d00337202 */ /* 0x000fe20000000f00 */
[----:B------:R-:W-:Y:S02]  /*13f0*/  IMAD.MOV.U32 R46, RZ, RZ, R36 ;  /* 0x000000ffff2e7224 */ /* 0x000fe400078e0024 */
[----:B------:R-:W-:-:S07]  /*1400*/  IMAD.MOV.U32 R47, RZ, RZ, R37 ;  /* 0x000000ffff2f7224 */ /* 0x000fce00078e0025 */
.L_x_172:
[----:B------:R-:W-:Y:S05]  /*1410*/  BSYNC.RECONVERGENT B3 ;  /* 0x0000000000037941 */ /* 0x000fea0003800200 */
.L_x_164:
        /* <DEDUP_REMOVED lines=13> */
[----:B------:R-:W-:Y:S01]  /*14f0*/  VIADD R53, R57, 0xfff00000 ;  /* 0xfff0000039357836 */ /* 0x000fe20000000000 */
[----:B------:R-:W-:-:S05]  /*1500*/  MOV R52, R56 ;  /* 0x0000003800347202 */ /* 0x000fca0000000f00 */
[----:B------:R-:W-:-:S08]  /*1510*/  DFMA R60, R58, -R58, R54 ;  /* 0x8000003a3a3c722b */ /* 0x000fd00000000036 */
[----:B------:R-:W-:Y:S01]  /*1520*/  DFMA R44, R60, R52, R58 ;  /* 0x000000343c2c722b */ /* 0x000fe2000000003a */
[----:B------:R-:W-:Y:S10]  /*1530*/  @!P0 BRA `(.L_x_176) ;  /* 0x00000000002c8947 */ /* 0x000ff40003800000 */
[----:B------:R-:W-:Y:S01]  /*1540*/  IMAD.MOV.U32 R57, RZ, RZ, R56 ;  /* 0x000000ffff397224 */ /* 0x000fe200078e0038 */
[----:B------:R-:W-:Y:S01]  /*1550*/  MOV R52, R59 ;  /* 0x0000003b00347202 */ /* 0x000fe20000000f00 */
[----:B------:R-:W-:Y:S02]  /*1560*/  IMAD.MOV.U32 R56, RZ, RZ, R54 ;  /* 0x000000ffff387224 */ /* 0x000fe400078e0036 */
[----:B------:R-:W-:Y:S01]  /*1570*/  IMAD.MOV.U32 R0, RZ, RZ, R58 ;  /* 0x000000ffff007224 */ /* 0x000fe200078e003a */
[----:B------:R-:W-:Y:S01]  /*1580*/  MOV R58, 0x15d0 ;  /* 0x000015d0003a7802 */ /* 0x000fe20000000f00 */
[----:B------:R-:W-:Y:S02]  /*1590*/  IMAD.MOV.U32 R54, RZ, RZ, R55 ;  /* 0x000000ffff367224 */ /* 0x000fe400078e0037 */
[----:B------:R-:W-:Y:S02]  /*15a0*/  IMAD.MOV.U32 R49, RZ, RZ, R60 ;  /* 0x000000ffff317224 */ /* 0x000fe400078e003c */
[----:B------:R-:W-:-:S07]  /*15b0*/  IMAD.MOV.U32 R5, RZ, RZ, R61 ;  /* 0x000000ffff057224 */ /* 0x000fce00078e003d */
[----:B------:R-:W-:Y:S05]  /*15c0*/  CALL.REL.NOINC `($__internal_11_$__cuda_sm20_dsqrt_rn_f64_mediumpath_v1) ;  /* 0x0000001800287944 */ /* 0x000fea0003c00000 */
[----:B------:R-:W-:Y:S02]  /*15d0*/  IMAD.MOV.U32 R44, RZ, RZ, R48 ;  /* 0x000000ffff2c7224 */ /* 0x000fe400078e0030 */
[----:B------:R-:W-:-:S07]  /*15e0*/  IMAD.MOV.U32 R45, RZ, RZ, R49 ;  /* 0x000000ffff2d7224 */ /* 0x000fce00078e0031 */
.L_x_176:
[----:B------:R-:W-:Y:S05]  /*15f0*/  BSYNC.RECONVERGENT B2 ;  /* 0x0000000000027941 */ /* 0x000fea0003800200 */
.L_x_175:
        /* <DEDUP_REMOVED lines=25> */
[----:B------:R-:W-:-:S02]  /*1790*/  IMAD.MOV.U32 R5, RZ, RZ, R59 ;  /* 0x000000ffff057224 */ /* 0x000fc400078e003b */
[----:B------:R-:W-:-:S07]  /*17a0*/  IMAD.MOV.U32 R53, RZ, RZ, R55 ;  /* 0x000000ffff357224 */ /* 0x000fce00078e0037 */
[----:B------:R-:W-:Y:S05]  /*17b0*/  CALL.REL.NOINC `($__internal_11_$__cuda_sm20_dsqrt_rn_f64_mediumpath_v1) ;  /* 0x0000001400ac7944 */ /* 0x000fea0003c00000 */
[----:B------:R-:W-:Y:S02]  /*17c0*/  IMAD.MOV.U32 R62, RZ, RZ, R48 ;  /* 0x000000ffff3e7224 */ /* 0x000fe400078e0030 */
[----:B------:R-:W-:-:S07]  /*17d0*/  IMAD.MOV.U32 R63, RZ, RZ, R49 ;  /* 0x000000ffff3f7224 */ /* 0x000fce00078e0031 */
.L_x_178:
[----:B------:R-:W-:Y:S05]  /*17e0*/  BSYNC.RECONVERGENT B2 ;  /* 0x0000000000027941 */ /* 0x000fea0003800200 */
.L_x_177:
[C-C-:B------:R-:W-:Y:S02]  /*17f0*/  DADD R48, R44.reuse, R42.reuse ;  /* 0x000000002c307229 */ /* 0x140fe4000000002a */
[----:B------:R-:W-:Y:S02]  /*1800*/  DADD R52, -R44, R42 ;  /* 0x000000002c347229 */ /* 0x000fe4000000012a */
[C-C-:B------:R-:W-:Y:S02]  /*1810*/  DADD R44, R62.reuse, R6.reuse ;  /* 0x000000003e2c7229 */ /* 0x140fe40000000006 */
[----:B------:R-:W-:Y:S02]  /*1820*/  DADD R62, -R62, R6 ;  /* 0x000000003e3e7229 */ /* 0x000fe40000000106 */
[----:B------:R-:W-:Y:S02]  /*1830*/  DMUL R60, R26, R42 ;  /* 0x0000002a1a3c7228 */ /* 0x000fe40000000000 */
[----:B------:R-:W-:Y:S01]  /*1840*/  IMAD.MOV.U32 R0, RZ, RZ, R48 ;  /* 0x000000ffff007224 */ /* 0x000fe200078e0030 */
[----:B------:R-:W-:-:S02]  /*1850*/  DMUL R58, R46, R6 ;  /* 0x000000062e3a7228 */ /* 0x000fc40000000000 */
[----:B------:R-:W-:Y:S01]  /*1860*/  DSETP.MAX.AND P0, P1, R48, R44, PT ;  /* 0x0000002c3000722a */ /* 0x000fe2000390f000 */
[----:B------:R-:W-:Y:S01]  /*1870*/  IMAD.MOV.U32 R5, RZ, RZ, R44 ;  /* 0x000000ffff057224 */ /* 0x000fe200078e002c */
[----:B------:R-:W-:Y:S01]  /*1880*/  DSETP.MIN.AND P2, P3, R52, R62, PT ;  /* 0x0000003e3400722a */ /* 0x000fe20003b40000 */
[----:B------:R-:W-:Y:S01]  /*1890*/  IMAD.MOV.U32 R48, RZ, RZ, R52 ;  /* 0x000000ffff307224 */ /* 0x000fe200078e0034 */
[----:B------:R-:W-:Y:S01]  /*18a0*/  MOV R55, R62 ;  /* 0x0000003e00377202 */ /* 0x000fe20000000f00 */
[----:B------:R-:W-:Y:S01]  /*18b0*/  DMUL R26, R18, R40 ;  /* 0x00000028121a7228 */ /* 0x000fe20000000000 */
[----:B------:R-:W-:Y:S02]  /*18c0*/  FSEL R49, R49, R45, P0 ;  /* 0x0000002d31317208 */ /* 0x000fe40000000000 */
[----:B------:R-:W-:Y:S02]  /*18d0*/  CS2R R46, SRZ ;  /* 0x00000000002e7805 */ /* 0x000fe4000001ff00 */
[----:B------:R-:W-:-:S02]  /*18e0*/  FSEL R53, R53, R63, P2 ;  /* 0x0000003f35357208 */ /* 0x000fc40001000000 */
[----:B------:R-:W-:Y:S02]  /*18f0*/  SEL R44, R0, R5, P0 ;  /* 0x00000005002c7207 */ /* 0x000fe40000000000 */
[----:B------:R-:W-:Y:S01]  /*1900*/  SEL R48, R48, R55, P2 ;  /* 0x0000003730307207 */ /* 0x000fe20001000000 */
[----:B------:R-:W-:Y:S01]  /*1910*/  DFMA R60, R26, R40, R60 ;  /* 0x000000281a3c722b */ /* 0x000fe2000000003c */
[----:B------:R-:W-:Y:S02]  /*1920*/  @P1 LOP3.LUT R49, R45, 0x80000, RZ, 0xfc, !PT ;  /* 0x000800002d311812 */ /* 0x000fe400078efcff */
[----:B------:R-:W-:Y:S02]  /*1930*/  CS2R R26, SRZ ;  /* 0x00000000001a7805 */ /* 0x000fe4000001ff00 */
[----:B------:R-:W-:Y:S01]  /*1940*/  @P3 LOP3.LUT R53, R63, 0x80000, RZ, 0xfc, !PT ;  /* 0x000800003f353812 */ /* 0x000fe200078efcff */
[----:B------:R-:W-:-:S04]  /*1950*/  IMAD.MOV.U32 R45, RZ, RZ, R49 ;  /* 0x000000ffff2d7224 */ /* 0x000fc800078e0031 */
[----:B------:R-:W-:Y:S02]  /*1960*/  IMAD.MOV.U32 R49, RZ, RZ, R53 ;  /* 0x000000ffff317224 */ /* 0x000fe400078e0035 */
[----:B------:R-:W-:-:S04]  /*1970*/  DSETP.GEU.AND P1, PT, R44, RZ, PT ;  /* 0x000000ff2c00722a */ /* 0x000fc80003f2e000 */
[----:B------:R-:W-:Y:S02]  /*1980*/  DSETP.GT.AND P0, PT, R48, RZ, PT ;  /* 0x000000ff3000722a */ /* 0x000fe40003f04000 */
[----:B------:R-:W-:Y:S02]  /*1990*/  FSEL R54, R44, RZ, P1 ;  /* 0x000000ff2c367208 */ /* 0x000fe40000800000 */
[----:B------:R-:W-:Y:S01]  /*19a0*/  FSEL R55, R45, RZ, P1 ;  /* 0x000000ff2d377208 */ /* 0x000fe20000800000 */
[----:B------:R-:W-:Y:S01]  /*19b0*/  DMUL R44, R18, R50 ;  /* 0x00000032122c7228 */ /* 0x000fe20000000000 */
[----:B------:R-:W-:Y:S02]  /*19c0*/  FSEL R52, R48, RZ, !P0 ;  /* 0x000000ff30347208 */ /* 0x000fe40004000000 */
[----:B------:R-:W-:Y:S02]  /*19d0*/  FSEL R53, R49, RZ, !P0 ;  /* 0x000000ff31357208 */ /* 0x000fe40004000000 */
[----:B------:R-:W-:-:S03]  /*19e0*/  CS2R R48, SRZ ;  /* 0x0000000000307805 */ /* 0x000fc6000001ff00 */
        /* <DEDUP_REMOVED lines=14> */
[----:B------:R-:W-:Y:S02]  /*1ad0*/  DFMA R44, R26, R44, R26 ;  /* 0x0000002c1a2c722b */ /* 0x000fe4000000001a */
[----:B------:R-:W-:-:S06]  /*1ae0*/  DMUL R26, R54, R52 ;  /* 0x00000034361a7228 */ /* 0x000fcc0000000000 */
[----:B------:R-:W-:-:S08]  /*1af0*/  DFMA R46, -R56, R44, 1 ;  /* 0x3ff00000382e742b */ /* 0x000fd0000000012c */
[----:B------:R-:W-:Y:S01]  /*1b00*/  DFMA R44, R44, R46, R44 ;  /* 0x0000002e2c2c722b */ /* 0x000fe2000000002c */
[----:B------:R-:W-:Y:S10]  /*1b10*/  @P0 BRA `(.L_x_180) ;  /* 0x0000000000200947 */ /* 0x000ff40003800000 */
[----:B------:R-:W-:Y:S01]  /*1b20*/  LOP3.LUT R48, R57, 0x7fffffff, RZ, 0xc0, !PT ;  /* 0x7fffffff39307812 */ /* 0x000fe200078ec0ff */
[----:B------:R-:W-:Y:S01]  /*1b30*/  IMAD.MOV.U32 R44, RZ, RZ, R56 ;  /* 0x000000ffff2c7224 */ /* 0x000fe200078e0038 */
[----:B------:R-:W-:Y:S01]  /*1b40*/  MOV R0, 0x1b80 ;  /* 0x00001b8000007802 */ /* 0x000fe20000000f00 */
[----:B------:R-:W-:Y:S02]  /*1b50*/  IMAD.MOV.U32 R45, RZ, RZ, R57 ;  /* 0x000000ffff2d7224 */ /* 0x000fe400078e0039 */
[----:B------:R-:W-:-:S07]  /*1b60*/  VIADD R48, R48, 0xfff00000 ;  /* 0xfff0000030307836 */ /* 0x000fce0000000000 */
[----:B------:R-:W-:Y:S05]  /*1b70*/  CALL.REL.NOINC `($__internal_9_$__cuda_sm20_dblrcp_rn_slowpath_v3) ;  /* 0x0000000800987944 */ /* 0x000fea0003c00000 */
[----:B------:R-:W-:Y:S01]  /*1b80*/  MOV R44, R46 ;  /* 0x0000002e002c7202 */ /* 0x000fe20000000f00 */
[----:B------:R-:W-:-:S07]  /*1b90*/  IMAD.MOV.U32 R45, RZ, RZ, R47 ;  /* 0x000000ffff2d7224 */ /* 0x000fce00078e002f */
.L_x_180:
[----:B------:R-:W-:Y:S05]  /*1ba0*/  BSYNC.RECONVERGENT B2 ;  /* 0x0000000000027941 */ /* 0x000fea0003800200 */
.L_x_179:
[----:B------:R-:W-:Y:S01]  /*1bb0*/  DMUL R6, R38, R6 ;  /* 0x0000000626067228 */ /* 0x000fe20000000000 */
[----:B------:R-:W-:Y:S01]  /*1bc0*/  IMAD.MOV.U32 R0, RZ, RZ, R55 ;  /* 0x000000ffff007224 */ /* 0x000fe200078e0037 */
[----:B------:R-:W-:Y:S01]  /*1bd0*/  DADD R34, -R34, R38 ;  /* 0x0000000022227229 */ /* 0x000fe20000000126 */
[----:B------:R-:W-:Y:S01]  /*1be0*/  IMAD.MOV.U32 R5, RZ, RZ, R53 ;  /* 0x000000ffff057224 */ /* 0x000fe200078e0035 */
[----:B------:R-:W-:Y:S02]  /*1bf0*/  DMUL R58, R52, R58 ;  /* 0x0000003a343a7228 */ /* 0x000fe40000000000 */
[----:B------:R-:W-:Y:S02]  /*1c00*/  DADD R32, -R32, R36 ;  /* 0x0000000020207229 */ /* 0x000fe40000000124 */
[C---:B------:R-:W-:Y:S02]  /*1c10*/  DMUL R6, R52.reuse, R6 ;  /* 0x0000000634067228 */ /* 0x040fe40000000000 */
[----:B------:R-:W-:-:S02]  /*1c20*/  DMUL R50, R52, R50 ;  /* 0x0000003234327228 */ /* 0x000fc40000000000 */
        /* <DEDUP_REMOVED lines=18> */
.L_x_152:
[----:B------:R-:W-:Y:S05]  /*1d50*/  BSYNC.RECONVERGENT B0 ;  /* 0x0000000000007941 */ /* 0x000fea0003800200 */
.L_x_151:
[----:B------:R-:W0:Y:S01]  /*1d60*/  LDC.64 R6, c[0x0][0x3d0] ;  /* 0x0000f400ff067b82 */ /* 0x000e220000000a00 */
[----:B------:R-:W2:Y:S01]  /*1d70*/  LDG.E.64 R22, desc[UR6][R12.64] ;  /* 0x000000060c167981 */ /* 0x000ea2000c1e1b00 */
[----:B0-----:R-:W-:-:S06]  /*1d80*/  IMAD.WIDE R6, R3, 0x8, R6 ;  /* 0x0000000803067825 */ /* 0x001fcc00078e0206 */
[----:B------:R-:W3:Y:S02]  /*1d90*/  LDG.E.64 R6, desc[UR6][R6.64] ;  /* 0x0000000606067981 */ /* 0x000ee4000c1e1b00 */
[----:B---3--:R-:W-:-:S08]  /*1da0*/  DMUL R44, R6, R44 ;  /* 0x0000002c062c7228 */ /* 0x008fd00000000000 */
[----:B--2---:R-:W-:-:S07]  /*1db0*/  DADD R22, -R44, R22 ;  /* 0x000000002c167229 */ /* 0x004fce0000000116 */
[----:B------:R0:W-:Y:S04]  /*1dc0*/  STG.E.64 desc[UR6][R12.64], R22 ;  /* 0x000000160c007986 */ /* 0x0001e8000c101b06 */
[----:B------:R-:W2:Y:S01]  /*1dd0*/  LDG.E.64 R24, desc[UR6][R8.64] ;  /* 0x0000000608187981 */ /* 0x000ea2000c1e1b00 */
[----:B------:R-:W-:-:S08]  /*1de0*/  DMUL R46, R6, R46 ;  /* 0x0000002e062e7228 */ /* 0x000fd00000000000 */
[----:B--2---:R-:W-:-:S07]  /*1df0*/  DADD R24, -R46, R24 ;  /* 0x000000002e187229 */ /* 0x004fce0000000118 */
[----:B------:R0:W-:Y:S04]  /*1e00*/  STG.E.64 desc[UR6][R8.64], R24 ;  /* 0x0000001808007986 */ /* 0x0001e8000c101b06 */
[----:B------:R-:W2:Y:S01]  /*1e10*/  LDG.E.64 R28, desc[UR6][R10.64] ;  /* 0x000000060a1c7981 */ /* 0x000ea2000c1e1b00 */
[----:B------:R-:W-:-:S08]  /*1e20*/  DMUL R48, R6, R48 ;  /* 0x0000003006307228 */ /* 0x000fd00000000000 */
[----:B--2---:R-:W-:-:S07]  /*1e30*/  DADD R28, -R48, R28 ;  /* 0x00000000301c7229 */ /* 0x004fce000000011c */
[----:B------:R0:W-:Y:S04]  /*1e40*/  STG.E.64 desc[UR6][R10.64], R28 ;  /* 0x0000001c0a007986 */ /* 0x0001e8000c101b06 */
[----:B------:R-:W2:Y:S01]  /*1e50*/  LDG.E.64 R6, desc[UR6][R14.64] ;  /* 0x000000060e067981 */ /* 0x000ea2000c1e1b00 */
[----:B------:R-:W-:Y:S01]  /*1e60*/  DSETP.GT.AND P0, PT, R26, UR24, PT ;  /* 0x000000181a007e2a */ /* 0x000fe2000bf04000 */
[----:B--2---:R-:W-:-:S05]  /*1e70*/  ISETP.NE.U32.AND P1, PT, R6, 0x1, PT ;  /* 0x000000010600780c */ /* 0x004fca0003f25070 */
[----:B------:R-:W-:-:S13]  /*1e80*/  ISETP.NE.OR.EX P0, PT, R7, RZ, !P0, P1 ;  /* 0x000000ff0700720c */ /* 0x000fda0004705710 */
[----:B0-----:R-:W-:Y:S05]  /*1e90*/  @P0 BRA `(.L_x_150) ;  /* 0x0000000400340947 */ /* 0x001fea0003800000 */
[C---:B------:R-:W-:Y:S01]  /*1ea0*/  LEA R24, P0, R2.reuse, UR32, 0x3 ;  /* 0x0000002002187c11 */ /* 0x040fe2000f8018ff */
[----:B------:R0:W5:Y:S03]  /*1eb0*/  LDG.E.64 R22, desc[UR6][R16.64] ;  /* 0x0000000610167981 */ /* 0x000166000c1e1b00 */
[----:B------:R-:W-:-:S06]  /*1ec0*/  LEA.HI.X R25, R2, UR33, RZ, 0x3, P0 ;  /* 0x0000002102197c11 */ /* 0x000fcc00080f1cff */
[----:B------:R-:W2:Y:S01]  /*1ed0*/  LDG.E.64 R24, desc[UR6][R24.64] ;  /* 0x0000000618187981 */ /* 0x000ea2000c1e1b00 */
[----:B------:R-:W1:Y:S01]  /*1ee0*/  MUFU.RCP64H R7, R27 ;  /* 0x0000001b00077308 */ /* 0x000e620000001800 */
[----:B------:R-:W-:-:S06]  /*1ef0*/  IMAD.MOV.U32 R6, RZ, RZ, 0x1 ;  /* 0x00000001ff067424 */ /* 0x000fcc00078e00ff */
[----:B-1----:R-:W-:-:S08]  /*1f00*/  DFMA R28, R6, -R26, 1 ;  /* 0x3ff00000061c742b */ /* 0x002fd0000000081a */
        /* <DEDUP_REMOVED lines=11> */
[----:B0-----:R-:W-:Y:S05]  /*1fc0*/  @P0 BRA P1, `(.L_x_182) ;  /* 0x0000000000200947 */ /* 0x001fea0000800000 */
[----:B------:R-:W-:Y:S01]  /*1fd0*/  IMAD.MOV.U32 R7, RZ, RZ, R24 ;  /* 0x000000ffff077224 */ /* 0x000fe200078e0018 */
[----:B------:R-:W-:Y:S01]  /*1fe0*/  MOV R5, R26 ;  /* 0x0000001a00057202 */ /* 0x000fe20000000f00 */
[----:B------:R-:W-:Y:S01]  /*1ff0*/  IMAD.MOV.U32 R54, RZ, RZ, R25 ;  /* 0x000000ffff367224 */ /* 0x000fe200078e0019 */
[----:B------:R-:W-:Y:S01]  /*2000*/  MOV R0, 0x2030 ;  /* 0x0000203000007802 */ /* 0x000fe20000000f00 */
[----:B------:R-:W-:-:S07]  /*2010*/  IMAD.MOV.U32 R6, RZ, RZ, R27 ;  /* 0x000000ffff067224 */ /* 0x000fce00078e001b */
[----:B-----5:R-:W-:Y:S05]  /*2020*/  CALL.REL.NOINC `($__internal_10_$__cuda_sm20_div_rn_f64_full) ;  /* 0x0000000800087944 */ /* 0x020fea0003c00000 */
[----:B------:R-:W-:Y:S02]  /*2030*/  IMAD.MOV.U32 R7, RZ, RZ, R6 ;  /* 0x000000ffff077224 */ /* 0x000fe400078e0006 */
[----:B------:R-:W-:-:S07]  /*2040*/  IMAD.MOV.U32 R6, RZ, RZ, R5 ;  /* 0x000000ffff067224 */ /* 0x000fce00078e0005 */
.L_x_182:
[----:B------:R-:W-:Y:S05]  /*2050*/  BSYNC.RECONVERGENT B0 ;  /* 0x0000000000007941 */ /* 0x000fea0003800200 */
.L_x_181:
        /* <DEDUP_REMOVED lines=8> */
[----:B------:R0:W-:Y:S01]  /*20e0*/  STG.E.64 desc[UR6][R16.64], R22 ;  /* 0x0000001610007986 */ /* 0x0001e2000c101b06 */
[----:B------:R-:W-:Y:S05]  /*20f0*/  @!P0 BRA `(.L_x_150) ;  /* 0x00000000009c8947 */ /* 0x000fea0003800000 */
[C---:B------:R-:W-:Y:S02]  /*2100*/  SHF.L.U32 R24, R20.reuse, 0x3, RZ ;  /* 0x0000000314187819 */ /* 0x040fe400000006ff */
[----:B------:R-:W-:Y:S02]  /*2110*/  SHF.L.U64.HI R0, R20, 0x3, R21 ;  /* 0x0000000314007819 */ /* 0x000fe40000010215 */
[----:B------:R-:W-:Y:S02]  /*2120*/  LOP3.LUT R24, R24, 0xfffffff8, RZ, 0xc0, !PT ;  /* 0xfffffff818187812 */ /* 0x000fe400078ec0ff */
[----:B------:R-:W-:Y:S02]  /*2130*/  LOP3.LUT R0, R0, 0x3, RZ, 0xc0, !PT ;  /* 0x0000000300007812 */ /* 0x000fe400078ec0ff */
[----:B------:R-:W-:-:S04]  /*2140*/  IADD3 R24, P0, PT, R24, UR32, RZ ;  /* 0x0000002018187c10 */ /* 0x000fc8000ff1e0ff */
[----:B------:R-:W-:-:S06]  /*2150*/  IADD3.X R25, PT, PT, R0, UR33, RZ, P0, !PT ;  /* 0x0000002100197c10 */ /* 0x000fcc00087fe4ff */
        /* <DEDUP_REMOVED lines=21> */
[----:B0-----:R-:W-:Y:S05]  /*22b0*/  CALL.REL.NOINC `($__internal_10_$__cuda_sm20_div_rn_f64_full) ;  /* 0x0000000400647944 */ /* 0x001fea0003c00000 */
[----:B------:R-:W-:Y:S01]  /*22c0*/  IMAD.MOV.U32 R7, RZ, RZ, R6 ;  /* 0x000000ffff077224 */ /* 0x000fe200078e0006 */
[----:B------:R-:W-:-:S07]  /*22d0*/  MOV R6, R5 ;  /* 0x0000000500067202 */ /* 0x000fce0000000f00 */
.L_x_184:
[----:B------:R-:W-:Y:S05]  /*22e0*/  BSYNC.RECONVERGENT B0 ;  /* 0x0000000000007941 */ /* 0x000fea0003800200 */
.L_x_183:
        /* <DEDUP_REMOVED lines=8> */
.L_x_150:
[----:B------:R-:W-:Y:S05]  /*2370*/  BSYNC.RECONVERGENT B1 ;  /* 0x0000000000017941 */ /* 0x000fea0003800200 */
.L_x_149:
[----:B------:R-:W-:Y:S02]  /*2380*/  VIADD R4, R4, 0x2 ;  /* 0x0000000204047836 */ /* 0x000fe40000000000 */
[----:B------:R-:W-:Y:S01]  /*2390*/  VIADD R3, R3, 0x1 ;  /* 0x0000000103037836 */ /* 0x000fe20000000000 */
[----:B------:R-:W-:Y:S06]  /*23a0*/  BRA.U UP0, `(.L_x_185) ;  /* 0xffffffdd00c87547 */ /* 0x000fec000b83ffff */
[----:B------:R-:W2:Y:S01]  /*23b0*/  LDCU.64 UR4, c[0x0][0x3e0] ;  /* 0x00007c00ff0477ac */ /* 0x000ea20008000a00 */
[----:B------:R-:W-:Y:S01]  /*23c0*/  IMAD.SHL.U32 R3, R2, 0x8, RZ ;  /* 0x0000000802037824 */ /* 0x000fe200078e00ff */
[----:B------:R-:W-:-:S04]  /*23d0*/  SHF.R.U32.HI R2, RZ, 0x1d, R2 ;  /* 0x0000001dff027819 */ /* 0x000fc80000011602 */
[----:B--2---:R-:W-:-:S04]  /*23e0*/  IADD3 R44, P0, PT, R3, UR4, RZ ;  /* 0x00000004032c7c10 */ /* 0x004fc8000ff1e0ff */
[----:B------:R-:W-:-:S06]  /*23f0*/  IADD3.X R45, PT, PT, R2, UR5, RZ, P0, !PT ;  /* 0x00000005022d7c10 */ /* 0x000fcc00087fe4ff */
[----:B------:R-:W2:Y:S01]  /*2400*/  LDG.E.64 R44, desc[UR6][R44.64] ;  /* 0x000000062c2c7981 */ /* 0x000ea2000c1e1b00 */
[----:B------:R-:W-:Y:S01]  /*2410*/  BSSY.RECONVERGENT B0, `(.L_x_186) ;  /* 0x000000e000007945 */ /* 0x000fe20003800200 */
[----:B--2---:R-:W1:Y:S01]  /*2420*/  MUFU.RCP64H R5, R45 ;  /* 0x0000002d00057308 */ /* 0x004e620000001800 */
[----:B------:R-:W-:-:S04]  /*2430*/  IADD3 R4, PT, PT, R45, 0x300402, RZ ;  /* 0x003004022d047810 */ /* 0x000fc80007ffe0ff */
[----:B------:R-:W-:Y:S02]  /*2440*/  FSETP.GEU.AND P0, PT, |R4|, 5.8789094863358348022e-39, PT ;  /* 0x004004020400780b */ /* 0x000fe40003f0e200 */
[----:B-1----:R-:W-:-:S08]  /*2450*/  DFMA R6, -R44, R4, 1 ;  /* 0x3ff000002c06742b */ /* 0x002fd00000000104 */
        /* <DEDUP_REMOVED lines=8> */
[----:B0-----:R-:W-:Y:S05]  /*24e0*/  CALL.REL.NOINC `($__internal_9_$__cuda_sm20_dblrcp_rn_slowpath_v3) ;  /* 0x00000000003c7944 */ /* 0x001fea0003c00000 */
.L_x_187:
[----:B------:R-:W-:Y:S05]  /*24f0*/  BSYNC.RECONVERGENT B0 ;  /* 0x0000000000007941 */ /* 0x000fea0003800200 */
.L_x_186:
[----:B------:R-:W2:Y:S01]  /*2500*/  LDG.E.64 R4, desc[UR6][R12.64] ;  /* 0x000000060c047981 */ /* 0x000ea2000c1e1b00 */
[----:B------:R-:W0:Y:S01]  /*2510*/  LDCU.64 UR4, c[0x0][0x440] ;  /* 0x00008800ff0477ac */ /* 0x000e220008000a00 */
[----:B--2---:R-:W-:-:S07]  /*2520*/  DMUL R4, R4, R46 ;  /* 0x0000002e04047228 */ /* 0x004fce0000000000 */
[----:B------:R-:W-:Y:S04]  /*2530*/  STG.E.64 desc[UR6][R12.64], R4 ;  /* 0x000000040c007986 */ /* 0x000fe8000c101b06 */
[----:B------:R-:W2:Y:S02]  /*2540*/  LDG.E.64 R6, desc[UR6][R8.64] ;  /* 0x0000000608067981 */ /* 0x000ea4000c1e1b00 */
[----:B--2---:R-:W-:-:S07]  /*2550*/  DMUL R6, R6, R46 ;  /* 0x0000002e06067228 */ /* 0x004fce0000000000 */
[----:B------:R-:W-:Y:S04]  /*2560*/  STG.E.64 desc[UR6][R8.64], R6 ;  /* 0x0000000608007986 */ /* 0x000fe8000c101b06 */
[----:B------:R-:W2:Y:S01]  /*2570*/  LDG.E.64 R14, desc[UR6][R10.64] ;  /* 0x000000060a0e7981 */ /* 0x000ea2000c1e1b00 */
[----:B0-----:R-:W-:-:S04]  /*2580*/  IADD3 R16, P0, PT, R3, UR4, RZ ;  /* 0x0000000403107c10 */ /* 0x001fc8000ff1e0ff */
[----:B------:R-:W-:Y:S01]  /*2590*/  IADD3.X R17, PT, PT, R2, UR5, RZ, P0, !PT ;  /* 0x0000000502117c10 */ /* 0x000fe200087fe4ff */
[----:B--2---:R-:W-:-:S07]  /*25a0*/  DMUL R14, R14, R46 ;  /* 0x0000002e0e0e7228 */ /* 0x004fce0000000000 */
[----:B------:R-:W-:Y:S04]  /*25b0*/  STG.E.64 desc[UR6][R10.64], R14 ;  /* 0x0000000e0a007986 */ /* 0x000fe8000c101b06 */
[----:B------:R-:W-:Y:S01]  /*25c0*/  STG.E.64 desc[UR6][R16.64], R26 ;  /* 0x0000001a10007986 */ /* 0x000fe2000c101b06 */
[----:B------:R-:W-:Y:S05]  /*25d0*/  EXIT ;  /* 0x000000000000794d */ /* 0x000fea0003800000 */
        .weak           $__internal_9_$__cuda_sm20_dblrcp_rn_slowpath_v3
        .type           $__internal_9_$__cuda_sm20_dblrcp_rn_slowpath_v3,@function
        .size           $__internal_9_$__cuda_sm20_dblrcp_rn_slowpath_v3,($__internal_10_$__cuda_sm20_div_rn_f64_full - $__internal_9_$__cuda_sm20_dblrcp_rn_slowpath_v3)
$__internal_9_$__cuda_sm20_dblrcp_rn_slowpath_v3:
        /* <DEDUP_REMOVED lines=24> */
.L_x_191:
        /* <DEDUP_REMOVED lines=9> */
.L_x_189:
[----:B------:R-:W-:Y:S01]  /*27f0*/  LOP3.LUT R47, R45, 0x80000, RZ, 0xfc, !PT ;  /* 0x000800002d2f7812 */ /* 0x000fe200078efcff */
[----:B------:R-:W-:-:S07]  /*2800*/  IMAD.MOV.U32 R46, RZ, RZ, R44 ;  /* 0x000000ffff2e7224 */ /* 0x000fce00078e002c */
.L_x_190:
[----:B------:R-:W-:Y:S05]  /*2810*/  BSYNC.RECONVERGENT B3 ;  /* 0x0000000000037941 */ /* 0x000fea0003800200 */
.L_x_188:
[----:B------:R-:W-:Y:S01]  /*2820*/  MOV R44, R0 ;  /* 0x00000000002c7202 */ /* 0x000fe20000000f00 */
[----:B------:R-:W-:-:S04]  /*2830*/  IMAD.MOV.U32 R45, RZ, RZ, 0x0 ;  /* 0x00000000ff2d7424 */ /* 0x000fc800078e00ff */
[----:B------:R-:W-:Y:S05]  /*2840*/  RET.REL.NODEC R44 `(_Z37compute_fluxes_central_structure_CUDAlddddiPdPlS0_S_S_S_S_S0_S_S_S_S_S_S_S_S_S_S_S_) ;  /* 0xffffffd42cec7950 */ /* 0x000fea0003c3ffff */
        .weak           $__internal_10_$__cuda_sm20_div_rn_f64_full
        .type           $__internal_10_$__cuda_sm20_div_rn_f64_full,@function
        .size           $__internal_10_$__cuda_sm20_div_rn_f64_full,($__internal_11_$__cuda_sm20_dsqrt_rn_f64_mediumpath_v1 - $__internal_10_$__cuda_sm20_div_rn_f64_full)
$__internal_10_$__cuda_sm20_div_rn_f64_full:
[C---:B------:R-:W-:Y:S01]  /*2850*/  FSETP.GEU.AND P0, PT, |R6|.reuse, 1.469367938527859385e-39, PT ;  /* 0x001000000600780b */ /* 0x040fe20003f0e200 */
[--C-:B------:R-:W-:Y:S01]  /*2860*/  IMAD.MOV.U32 R52, RZ, RZ, R5.reuse ;  /* 0x000000ffff347224 */ /* 0x100fe200078e0005 */
[----:B------:R-:W-:Y:S01]  /*2870*/  LOP3.LUT R50, R6, 0x800fffff, RZ, 0xc0, !PT ;  /* 0x800fffff06327812 */ /* 0x000fe200078ec0ff */
[----:B------:R-:W-:Y:S01]  /*2880*/  IMAD.MOV.U32 R53, RZ, RZ, R6 ;  /* 0x000000ffff357224 */ /* 0x000fe200078e0006 */
[----:B------:R-:W-:Y:S01]  /*2890*/  MOV R56, 0x1 ;  /* 0x0000000100387802 */ /* 0x000fe20000000f00 */
[----:B------:R-:W-:Y:S01]  /*28a0*/  IMAD.MOV.U32 R61, RZ, RZ, R54 ;  /* 0x000000ffff3d7224 */ /* 0x000fe200078e0036 */
[----:B------:R-:W-:Y:S01]  /*28b0*/  LOP3.LUT R51, R50, 0x3ff00000, RZ, 0xfc, !PT ;  /* 0x3ff0000032337812 */ /* 0x000fe200078efcff */
[----:B------:R-:W-:Y:S01]  /*28c0*/  IMAD.MOV.U32 R50, RZ, RZ, R5 ;  /* 0x000000ffff327224 */ /* 0x000fe200078e0005 */
[----:B------:R-:W-:Y:S01]  /*28d0*/  BSSY.RECONVERGENT B2, `(.L_x_192) ;  /* 0x0000054000027945 */ /* 0x000fe20003800200 */
[----:B------:R-:W-:Y:S01]  /*28e0*/  IMAD.MOV.U32 R60, RZ, RZ, R7 ;  /* 0x000000ffff3c7224 */ /* 0x000fe200078e0007 */
[----:B------:R-:W-:-:S02]  /*28f0*/  FSETP.GEU.AND P2, PT, |R61|, 1.469367938527859385e-39, PT ;  /* 0x001000003d00780b */ /* 0x000fc40003f4e200 */
[----:B------:R-:W-:Y:S01]  /*2900*/  LOP3.LUT R5, R61, 0x7ff00000, RZ, 0xc0, !PT ;  /* 0x7ff000003d057812 */ /* 0x000fe200078ec0ff */
[----:B------:R-:W-:Y:S01]  /*2910*/  @!P0 DMUL R50, R52, 8.98846567431157953865e+307 ;  /* 0x7fe0000034328828 */ /* 0x000fe20000000000 */
[----:B------:R-:W-:Y:S01]  /*2920*/  LOP3.LUT R7, R6, 0x7ff00000, RZ, 0xc0, !PT ;  /* 0x7ff0000006077812 */ /* 0x000fe200078ec0ff */
[----:B------:R-:W-:-:S03]  /*2930*/  IMAD.MOV.U32 R6, RZ, RZ, 0x1ca00000 ;  /* 0x1ca00000ff067424 */ /* 0x000fc600078e00ff */
[----:B------:R-:W-:Y:S01]  /*2940*/  ISETP.GE.U32.AND P1, PT, R5, R7, PT ;  /* 0x000000070500720c */ /* 0x000fe20003f26070 */
[----:B------:R-:W0:Y:S04]  /*2950*/  MUFU.RCP64H R57, R51 ;  /* 0x0000003300397308 */ /* 0x000e280000001800 */
[----:B------:R-:W-:Y:S02]  /*2960*/  @!P2 LOP3.LUT R54, R53, 0x7ff00000, RZ, 0xc0, !PT ;  /* 0x7ff000003536a812 */ /* 0x000fe400078ec0ff */
[----:B------:R-:W-:Y:S02]  /*2970*/  @!P0 LOP3.LUT R7, R51, 0x7ff00000, RZ, 0xc0, !PT ;  /* 0x7ff0000033078812 */ /* 0x000fe400078ec0ff */
[----:B------:R-:W-:Y:S02]  /*2980*/  @!P2 ISETP.GE.U32.AND P3, PT, R5, R54, PT ;  /* 0x000000360500a20c */ /* 0x000fe40003f66070 */
[----:B------:R-:W-:-:S02]  /*2990*/  SEL R54, R6, 0x63400000, !P1 ;  /* 0x6340000006367807 */ /* 0x000fc40004800000 */
[----:B------:R-:W-:-:S04]  /*29a0*/  @!P2 SEL R55, R6, 0x63400000, !P3 ;  /* 0x634000000637a807 */ /* 0x000fc80005800000 */
[----:B------:R-:W-:Y:S01]  /*29b0*/  @!P2 LOP3.LUT R55, R55, 0x80000000, R61, 0xf8, !PT ;  /* 0x800000003737a812 */ /* 0x000fe200078ef83d */
[----:B0-----:R-:W-:-:S03]  /*29c0*/  DFMA R58, R56, -R50, 1 ;  /* 0x3ff00000383a742b */ /* 0x001fc60000000832 */
[----:B------:R-:W-:-:S05]  /*29d0*/  @!P2 LOP3.LUT R55, R55, 0x100000, RZ, 0xfc, !PT ;  /* 0x001000003737a812 */ /* 0x000fca00078efcff */
[----:B------:R-:W-:-:S08]  /*29e0*/  DFMA R58, R58, R58, R58 ;  /* 0x0000003a3a3a722b */ /* 0x000fd0000000003a */
[----:B------:R-:W-:Y:S01]  /*29f0*/  DFMA R58, R56, R58, R56 ;  /* 0x0000003a383a722b */ /* 0x000fe20000000038 */
[----:B------:R-:W-:Y:S01]  /*2a00*/  LOP3.LUT R57, R54, 0x800fffff, R61, 0xf8, !PT ;  /* 0x800fffff36397812 */ /* 0x000fe200078ef83d */
[----:B------:R-:W-:Y:S02]  /*2a10*/  IMAD.MOV.U32 R56, RZ, RZ, R60 ;  /* 0x000000ffff387224 */ /* 0x000fe400078e003c */
[----:B------:R-:W-:-:S04]  /*2a20*/  @!P2 IMAD.MOV.U32 R54, RZ, RZ, RZ ;  /* 0x000000ffff36a224 */ /* 0x000fc800078e00ff */
[----:B------:R-:W-:Y:S02]  /*2a30*/  DFMA R62, R58, -R50, 1 ;  /* 0x3ff000003a3e742b */ /* 0x000fe40000000832 */
[----:B------:R-:W-:-:S06]  /*2a40*/  @!P2 DFMA R56, R56, 2, -R54 ;  /* 0x400000003838a82b */ /* 0x000fcc0000000836 */
[----:B------:R-:W-:-:S08]  /*2a50*/  DFMA R62, R58, R62, R58 ;  /* 0x0000003e3a3e722b */ /* 0x000fd0000000003a */
        /* <DEDUP_REMOVED lines=14> */
[----:B------:R-:W-:-:S04]  /*2b40*/  SEL R6, R6, 0x63400000, !P0 ;  /* 0x6340000006067807 */ /* 0x000fc80004000000 */
[----:B------:R-:W-:Y:S01]  /*2b50*/  IADD3 R6, PT, PT, -R6, R54, RZ ;  /* 0x0000003606067210 */ /* 0x000fe20007ffe1ff */
[----:B------:R-:W-:-:S04]  /*2b60*/  IMAD.MOV.U32 R54, RZ, RZ, RZ ;  /* 0x000000ffff367224 */ /* 0x000fc800078e00ff */
        /* <DEDUP_REMOVED lines=11> */
[----:B------:R-:W-:Y:S01]  /*2c20*/  IADD3 R6, PT, PT, -R6, -0x43300000, RZ ;  /* 0xbcd0000006067810 */ /* 0x000fe20007ffe1ff */
[----:B------:R-:W-:-:S06]  /*2c30*/  IMAD.MOV.U32 R50, RZ, RZ, RZ ;  /* 0x000000ffff327224 */ /* 0x000fcc00078e00ff */
[----:B------:R-:W-:Y:S02]  /*2c40*/  DFMA R50, R62, -R50, R58 ;  /* 0x800000323e32722b */ /* 0x000fe4000000003a */
[----:B------:R-:W-:-:S08]  /*2c50*/  DMUL.RP R58, R58, R54 ;  /* 0x000000363a3a7228 */ /* 0x000fd00000008000 */
[----:B------:R-:W-:Y:S02]  /*2c60*/  FSETP.NEU.AND P0, PT, |R51|, R6, PT ;  /* 0x000000063300720b */ /* 0x000fe40003f0d200 */
[----:B------:R-:W-:Y:S02]  /*2c70*/  LOP3.LUT R52, R59, R52, RZ, 0x3c, !PT ;  /* 0x000000343b347212 */ /* 0x000fe400078e3cff */
[----:B------:R-:W-:Y:S02]  /*2c80*/  FSEL R5, R58, R62, !P0 ;  /* 0x0000003e3a057208 */ /* 0x000fe40004000000 */
[----:B------:R-:W-:Y:S02]  /*2c90*/  FSEL R63, R52, R63, !P0 ;  /* 0x0000003f343f7208 */ /* 0x000fe40004000000 */
[----:B------:R-:W-:Y:S01]  /*2ca0*/  MOV R62, R5 ;  /* 0x00000005003e7202 */ /* 0x000fe20000000f00 */
[----:B------:R-:W-:Y:S06]  /*2cb0*/  BRA `(.L_x_194) ;  /* 0x0000000000547947 */ /* 0x000fec0003800000 */
.L_x_193:
        /* <DEDUP_REMOVED lines=16> */
.L_x_196:
[----:B------:R-:W-:Y:S02]  /*2dc0*/  LOP3.LUT R63, R53, 0x80000, RZ, 0xfc, !PT ;  /* 0x00080000353f7812 */ /* 0x000fe400078efcff */
[----:B------:R-:W-:Y:S01]  /*2dd0*/  MOV R62, R52 ;  /* 0x00000034003e7202 */ /* 0x000fe20000000f00 */
[----:B------:R-:W-:Y:S06]  /*2de0*/  BRA `(.L_x_194) ;  /* 0x0000000000087947 */ /* 0x000fec0003800000 */
.L_x_195:
[----:B------:R-:W-:Y:S01]  /*2df0*/  LOP3.LUT R63, R61, 0x80000, RZ, 0xfc, !PT ;  /* 0x000800003d3f7812 */ /* 0x000fe200078efcff */
[----:B------:R-:W-:-:S07]  /*2e00*/  IMAD.MOV.U32 R62, RZ, RZ, R60 ;  /* 0x000000ffff3e7224 */ /* 0x000fce00078e003c */
.L_x_194:
[----:B------:R-:W-:Y:S05]  /*2e10*/  BSYNC.RECONVERGENT B2 ;  /* 0x0000000000027941 */ /* 0x000fea0003800200 */
.L_x_192:
[----:B------:R-:W-:Y:S02]  /*2e20*/  IMAD.MOV.U32 R50, RZ, RZ, R0 ;  /* 0x000000ffff327224 */ /* 0x000fe400078e0000 */
[----:B------:R-:W-:Y:S02]  /*2e30*/  IMAD.MOV.U32 R51, RZ, RZ, 0x0 ;  /* 0x00000000ff337424 */ /* 0x000fe400078e00ff */
[----:B------:R-:W-:Y:S02]  /*2e40*/  IMAD.MOV.U32 R5, RZ, RZ, R62 ;  /* 0x000000ffff057224 */ /* 0x000fe400078e003e */
[----:B------:R-:W-:Y:S01]  /*2e50*/  IMAD.MOV.U32 R6, RZ, RZ, R63 ;  /* 0x000000ffff067224 */ /* 0x000fe200078e003f */
[----:B------:R-:W-:Y:S06]  /*2e60*/  RET.REL.NODEC R50 `(_Z37compute_fluxes_central_structure_CUDAlddddiPdPlS0_S_S_S_S_S0_S_S_S_S_S_S_S_S_S_S_S_) ;  /* 0xffffffd032647950 */ /* 0x000fec0003c3ffff */
        .weak           $__internal_11_$__cuda_sm20_dsqrt_rn_f64_mediumpath_v1
        .type           $__internal_11_$__cuda_sm20_dsqrt_rn_f64_mediumpath_v1,@function
        .size           $__internal_11_$__cuda_sm20_dsqrt_rn_f64_mediumpath_v1,(.L_x_213 - $__internal_11_$__cuda_sm20_dsqrt_rn_f64_mediumpath_v1)
$__internal_11_$__cuda_sm20_dsqrt_rn_f64_mediumpath_v1:
[----:B------:R-:W-:Y:S01]  /*2e70*/  ISETP.GE.U32.AND P0, PT, R48, -0x3400000, PT ;  /* 0xfcc000003000780c */ /* 0x000fe20003f06070 */
[----:B------:R-:W-:Y:S01]  /*2e80*/  BSSY.RECONVERGENT B3, `(.L_x_197) ;  /* 0x000002b000037945 */ /* 0x000fe20003800200 */
[----:B------:R-:W-:Y:S01]  /*2e90*/  MOV R55, R54 ;  /* 0x0000003600377202 */ /* 0x000fe20000000f00 */
[----:B------:R-:W-:Y:S02]  /*2ea0*/  IMAD.MOV.U32 R54, RZ, RZ, R56 ;  /* 0x000000ffff367224 */ /* 0x000fe400078e0038 */
[----:B------:R-:W-:Y:S02]  /*2eb0*/  IMAD.MOV.U32 R56, RZ, RZ, R57 ;  /* 0x000000ffff387224 */ /* 0x000fe400078e0039 */
[----:B------:R-:W-:Y:S01]  /*2ec0*/  IMAD.MOV.U32 R57, RZ, RZ, R53 ;  /* 0x000000ffff397224 */ /* 0x000fe200078e0035 */
[----:B------:R-:W-:Y:S01]  /*2ed0*/  MOV R53, R52 ;  /* 0x0000003400357202 */ /* 0x000fe20000000f00 */
[----:B------:R-:W-:Y:S02]  /*2ee0*/  IMAD.MOV.U32 R48, RZ, RZ, R49 ;  /* 0x000000ffff307224 */ /* 0x000fe400078e0031 */
[----:B------:R-:W-:-:S02]  /*2ef0*/  IMAD.MOV.U32 R49, RZ, RZ, R5 ;  /* 0x000000ffff317224 */ /* 0x000fc400078e0005 */
[----:B------:R-:W-:Y:S01]  /*2f00*/  IMAD.MOV.U32 R52, RZ, RZ, R0 ;  /* 0x000000ffff347224 */ /* 0x000fe200078e0000 */
[----:B------:R-:W-:Y:S06]  /*2f10*/  @!P0 BRA `(.L_x_198) ;  /* 0x0000000000208947 */ /* 0x000fec0003800000 */
        /* <DEDUP_REMOVED lines=8> */
.L_x_198:
        /* <DEDUP_REMOVED lines=24> */
.L_x_200:
[----:B------:R-:W-:-:S11]  /*3120*/  DADD R48, R54, R54 ;  /* 0x0000000036307229 */ /* 0x000fd60000000036 */
.L_x_199:
[----:B------:R-:W-:Y:S05]  /*3130*/  BSYNC.RECONVERGENT B3 ;  /* 0x0000000000037941 */ /* 0x000fea0003800200 */
.L_x_197:
[----:B------:R-:W-:-:S04]  /*3140*/  IMAD.MOV.U32 R59, RZ, RZ, 0x0 ;  /* 0x00000000ff3b7424 */ /* 0x000fc800078e00ff */
[----:B------:R-:W-:Y:S05]  /*3150*/  RET.REL.NODEC R58 `(_Z37compute_fluxes_central_structure_CUDAlddddiPdPlS0_S_S_S_S_S0_S_S_S_S_S_S_S_S_S_S_S_) ;  /* 0xffffffcc3aa87950 */ /* 0x000fea0003c3ffff */
.L_x_201:
        /* <DEDUP_REMOVED lines=10> */
.L_x_213:


//--------------------- .nv.shared._Z44compute_fluxes_central_structure_cuda_singlelddddiPdPlS0_S_S_S_S_S0_S_S_S_S_S_S_S_S_S_S_S_ --------------------------
	.section	.nv.shared._Z44compute_fluxes_central_structure_cuda_singlelddddiPdPlS0_S_S_S_S_S0_S_S_S_S_S_S_S_S_S_S_S_,"aw",@nobits
	.sectionflags	@""
	.align	8
.nv.shared._Z44compute_fluxes_central_structure_cuda_singlelddddiPdPlS0_S_S_S_S_S0_S_S_S_S_S_S_S_S_S_S_S_:
	.zero		3328


//--------------------- .nv.shared.reserved.0     --------------------------
	.section	.nv.shared.reserved.0,"aw",@nobits
	.weak		__nv_reservedSMEM_offset_0_alias
	.size		__nv_reservedSMEM_offset_0_alias, 0, 64
	.other		__nv_reservedSMEM_offset_0_alias,@"STO_CUDA_RESERVED_SHARED STV_DEFAULT"
__nv_reservedSMEM_offset_0_alias:
	.zero		0
	.zero		64


//--------------------- .nv.shared._Z37compute_fluxes_central_structure_MeCoPdPlS0_S_S_S_S_S0_S_S_S_S_S_S_S_S_S_S_S_S_ --------------------------
	.section	.nv.shared._Z37compute_fluxes_central_structure_MeCoPdPlS0_S_S_S_S_S0_S_S_S_S_S_S_S_S_S_S_S_S_,"aw",@nobits
	.sectionflags	@""
	.align	8
.nv.shared._Z37compute_fluxes_central_structure_MeCoPdPlS0_S_S_S_S_S0_S_S_S_S_S_S_S_S_S_S_S_S_:
	.zero		3328


//--------------------- .nv.constant0._Z44compute_fluxes_central_structure_cuda_singlelddddiPdPlS0_S_S_S_S_S0_S_S_S_S_S_S_S_S_S_S_S_ --------------------------
	.section	.nv.constant0._Z44compute_fluxes_central_structure_cuda_singlelddddiPdPlS0_S_S_S_S_S0_S_S_S_S_S_S_S_S_S_S_S_,"a",@progbits
	.sectionflags	@""
	.align	4
.nv.constant0._Z44compute_fluxes_central_structure_cuda_singlelddddiPdPlS0_S_S_S_S_S0_S_S_S_S_S_S_S_S_S_S_S_:
	.zero		1096


//--------------------- .nv.constant0._Z37compute_fluxes_central_structure_MeCoPdPlS0_S_S_S_S_S0_S_S_S_S_S_S_S_S_S_S_S_S_ --------------------------
	.section	.nv.constant0._Z37compute_fluxes_central_structure_MeCoPdPlS0_S_S_S_S_S0_S_S_S_S_S_S_S_S_S_S_S_S_,"a",@progbits
	.sectionflags	@""
	.align	4
.nv.constant0._Z37compute_fluxes_central_structure_MeCoPdPlS0_S_S_S_S_S0_S_S_S_S_S_S_S_S_S_S_S_S_:
	.zero		1056


//--------------------- .nv.constant0._Z39compute_fluxes_central_structure_serialPdPlS0_S_S_S_S_S_S_S_S_S_S_S_S_S_S_S_S0_S_S_ --------------------------
	.section	.nv.constant0._Z39compute_fluxes_central_structure_serialPdPlS0_S_S_S_S_S_S_S_S_S_S_S_S_S_S_S_S0_S_S_,"a",@progbits
	.sectionflags	@""
	.align	4
.nv.constant0._Z39compute_fluxes_central_structure_serialPdPlS0_S_S_S_S_S_S_S_S_S_S_S_S_S_S_S_S0_S_S_:
	.zero		1064


//--------------------- .nv.constant0._Z37compute_fluxes_central_structure_CUDAlddddiPdPlS0_S_S_S_S_S0_S_S_S_S_S_S_S_S_S_S_S_ --------------------------
	.section	.nv.constant0._Z37compute_fluxes_central_structure_CUDAlddddiPdPlS0_S_S_S_S_S0_S_S_S_S_S_S_S_S_S_S_S_,"a",@progbits
	.sectionflags	@""
	.align	4
.nv.constant0._Z37compute_fluxes_central_structure_CUDAlddddiPdPlS0_S_S_S_S_S0_S_S_S_S_S_S_S_S_S_S_S_:
	.zero		1096


//--------------------- SYMBOLS --------------------------

	.type		.nv.reservedSmem.offset0,@object
	.size		.nv.reservedSmem.offset0,0x4
	.type		.nv.reservedSmem.cap,@object
	.size		.nv.reservedSmem.cap,0x4
